	.target	sm_100a

	.elftype	@"ET_EXEC"


//--------------------- .note.nv.tkinfo           --------------------------
	.section	.note.nv.tkinfo,"",@"SHT_NOTE"
	.sectionflags	@"SHF_NOTE_NV_TKINFO"
	.tkinfo
        /*0018*/ 	.word	0x00000002
        /*0030*/ 	.string	""
        /*0030*/ 	.string	"ptxas"
        /*0030*/ 	.string	"Cuda compilation tools, release 13.0, V13.0.88"
        /*0030*/ 	.string	"Build cuda_13.0.r13.0/compiler.36424714_0"
        /*0030*/ 	.string	"-arch sm_100a -m 64 "



//--------------------- .note.nv.cuinfo           --------------------------
	.section	.note.nv.cuinfo,"",@"SHT_NOTE"
	.sectionflags	@"SHF_NOTE_NV_CUINFO"
        /*0018*/ 	.short	0x0002
        /*001a*/ 	.short	0x0064
        /*001c*/ 	.short	0x0082
	.zero		2


//--------------------- .nv.info                  --------------------------
	.section	.nv.info,"",@"SHT_CUDA_INFO"
	.align	4


	//----- nvinfo : EIATTR_REGCOUNT
	.align		4
        /*0000*/ 	.byte	0x04, 0x2f
        /*0002*/ 	.short	(.L_19 - .L_18)
	.align		4
.L_18:
        /*0004*/ 	.word	index@(_ZN7cutlass13device_kernelINS_4gemm6kernel13GemmUniversalIN4cute5tupleIJiiiiEEENS1_10collective13CollectiveMmaINS1_35MainloopSm100TmaUmmaWarpSpecializedILi54ELi2ELi4ENS5_IJNS4_1CILi1EEESB_SB_EEEEENS5_IJNSA_ILi64EEESE_NSA_ILi32EEEEEEaNS5_IJlSB_lEEEaSH_NS4_8TiledMMAINS4_8MMA_AtomIJNS4_15SM100_MMA_S8_SSIaaiLi64ELi64ELNS4_4UMMA5MajorE0ELSM_0ELNSL_8SaturateE0EEEEEENS4_6LayoutISC_NS5_IJNSA_ILi0EEESR_SR_EEEEENS5_IJNS4_10UnderscoreESU_SU_EEEEENS4_13SM90_TMA_LOADENS4_14ComposedLayoutINS4_7SwizzleILi1ELi4ELi3EEENS4_18smem_ptr_flag_bitsILi8EEENSQ_INS5_IJNSA_ILi8EEESF_EEENS5_IJSF_SB_EEEEEEEvNS4_8identityESX_S17_vS18_EENS_8epilogue10collective18CollectiveEpilogueINS1A_23Sm100TmaWarpSpecializedILi1ELi1ELi32ELb0ELb0EEEJSG_NS5_IJNSQ_ISE_SB_EES1F_EEEaSH_aSH_NS1A_6fusion15FusionCallbacksIS1E_NS1H_17LinearCombinationIaiaiLNS_15FloatRoundStyleE2EEESG_S1G_JEEENS4_5SM1004TMEM4LOAD26SM100_TMEM_LOAD_16dp32b32xESX_NSY_INSZ_ILi2ELi4ELi3EEES12_NSQ_INS5_IJS13_SE_EEENS5_IJSE_SB_EEEEEEENS4_39AutoVectorizingCopyWithAssumedAlignmentILi128EEENS4_14SM90_TMA_STOREES1V_S1X_S1X_EEEvvEEEEvNT_6ParamsE)
        /*0008*/ 	.word	0x0000007b


	//----- nvinfo : EIATTR_FRAME_SIZE
	.align		4
.L_19:
        /*000c*/ 	.byte	0x04, 0x11
        /*000e*/ 	.short	(.L_21 - .L_20)
	.align		4
.L_20:
        /*0010*/ 	.word	index@($__internal_2_$__cuda_sm10x_tcgen05_guardrail_trap_unallocated_columns_being_dealloced)
        /*0014*/ 	.word	0x00000000


	//----- nvinfo : EIATTR_FRAME_SIZE
	.align		4
.L_21:
        /*0018*/ 	.byte	0x04, 0x11
        /*001a*/ 	.short	(.L_23 - .L_22)
	.align		4
.L_22:
        /*001c*/ 	.word	index@($__internal_1_$__cuda_sm10x_tcgen05_guardrail_trap_phase_invalid_during_alloc)
        /*0020*/ 	.word	0x00000000


	//----- nvinfo : EIATTR_FRAME_SIZE
	.align		4
.L_23:
        /*0024*/ 	.byte	0x04, 0x11
        /*0026*/ 	.short	(.L_25 - .L_24)
	.align		4
.L_24:
        /*0028*/ 	.word	index@($__internal_0_$__cuda_sm10x_tcgen05_guardrail_trap_col_being_dealloced_not_returned_by_alloc)
        /*002c*/ 	.word	0x00000000


	//----- nvinfo : EIATTR_FRAME_SIZE
	.align		4
.L_25:
        /*0030*/ 	.byte	0x04, 0x11
        /*0032*/ 	.short	(.L_27 - .L_26)
	.align		4
.L_26:
        /*0034*/ 	.word	index@(_ZN7cutlass13device_kernelINS_4gemm6kernel13GemmUniversalIN4cute5tupleIJiiiiEEENS1_10collective13CollectiveMmaINS1_35MainloopSm100TmaUmmaWarpSpecializedILi54ELi2ELi4ENS5_IJNS4_1CILi1EEESB_SB_EEEEENS5_IJNSA_ILi64EEESE_NSA_ILi32EEEEEEaNS5_IJlSB_lEEEaSH_NS4_8TiledMMAINS4_8MMA_AtomIJNS4_15SM100_MMA_S8_SSIaaiLi64ELi64ELNS4_4UMMA5MajorE0ELSM_0ELNSL_8SaturateE0EEEEEENS4_6LayoutISC_NS5_IJNSA_ILi0EEESR_SR_EEEEENS5_IJNS4_10UnderscoreESU_SU_EEEEENS4_13SM90_TMA_LOADENS4_14ComposedLayoutINS4_7SwizzleILi1ELi4ELi3EEENS4_18smem_ptr_flag_bitsILi8EEENSQ_INS5_IJNSA_ILi8EEESF_EEENS5_IJSF_SB_EEEEEEEvNS4_8identityESX_S17_vS18_EENS_8epilogue10collective18CollectiveEpilogueINS1A_23Sm100TmaWarpSpecializedILi1ELi1ELi32ELb0ELb0EEEJSG_NS5_IJNSQ_ISE_SB_EES1F_EEEaSH_aSH_NS1A_6fusion15FusionCallbacksIS1E_NS1H_17LinearCombinationIaiaiLNS_15FloatRoundStyleE2EEESG_S1G_JEEENS4_5SM1004TMEM4LOAD26SM100_TMEM_LOAD_16dp32b32xESX_NSY_INSZ_ILi2ELi4ELi3EEES12_NSQ_INS5_IJS13_SE_EEENS5_IJSE_SB_EEEEEEENS4_39AutoVectorizingCopyWithAssumedAlignmentILi128EEENS4_14SM90_TMA_STOREES1V_S1X_S1X_EEEvvEEEEvNT_6ParamsE)
        /*0038*/ 	.word	0x00000000


	//----- nvinfo : EIATTR_MIN_STACK_SIZE
	.align		4
.L_27:
        /*003c*/ 	.byte	0x04, 0x12
        /*003e*/ 	.short	(.L_29 - .L_28)
	.align		4
.L_28:
        /*0040*/ 	.word	index@(_ZN7cutlass13device_kernelINS_4gemm6kernel13GemmUniversalIN4cute5tupleIJiiiiEEENS1_10collective13CollectiveMmaINS1_35MainloopSm100TmaUmmaWarpSpecializedILi54ELi2ELi4ENS5_IJNS4_1CILi1EEESB_SB_EEEEENS5_IJNSA_ILi64EEESE_NSA_ILi32EEEEEEaNS5_IJlSB_lEEEaSH_NS4_8TiledMMAINS4_8MMA_AtomIJNS4_15SM100_MMA_S8_SSIaaiLi64ELi64ELNS4_4UMMA5MajorE0ELSM_0ELNSL_8SaturateE0EEEEEENS4_6LayoutISC_NS5_IJNSA_ILi0EEESR_SR_EEEEENS5_IJNS4_10UnderscoreESU_SU_EEEEENS4_13SM90_TMA_LOADENS4_14ComposedLayoutINS4_7SwizzleILi1ELi4ELi3EEENS4_18smem_ptr_flag_bitsILi8EEENSQ_INS5_IJNSA_ILi8EEESF_EEENS5_IJSF_SB_EEEEEEEvNS4_8identityESX_S17_vS18_EENS_8epilogue10collective18CollectiveEpilogueINS1A_23Sm100TmaWarpSpecializedILi1ELi1ELi32ELb0ELb0EEEJSG_NS5_IJNSQ_ISE_SB_EES1F_EEEaSH_aSH_NS1A_6fusion15FusionCallbacksIS1E_NS1H_17LinearCombinationIaiaiLNS_15FloatRoundStyleE2EEESG_S1G_JEEENS4_5SM1004TMEM4LOAD26SM100_TMEM_LOAD_16dp32b32xESX_NSY_INSZ_ILi2ELi4ELi3EEES12_NSQ_INS5_IJS13_SE_EEENS5_IJSE_SB_EEEEEEENS4_39AutoVectorizingCopyWithAssumedAlignmentILi128EEENS4_14SM90_TMA_STOREES1V_S1X_S1X_EEEvvEEEEvNT_6ParamsE)
        /*0044*/ 	.word	0x00000000
.L_29:


//--------------------- .nv.compat                --------------------------
	.section	.nv.compat,"",@"SHT_CUDA_COMPAT_INFO"
	.align	4
        /*0000*/ 	.byte	0x02, 0x09, 0x01, 0x00, 0x02, 0x02, 0x03, 0x00, 0x02, 0x05, 0x06, 0x00, 0x03, 0x07, 0x01, 0x01
        /*0010*/ 	.byte	0x02, 0x03, 0x01, 0x00, 0x02, 0x06, 0x01, 0x00, 0x04, 0x0b, 0x08, 0x00, 0x01, 0x00, 0x00, 0x00
        /*0020*/ 	.byte	0x00, 0x00, 0x00, 0x00


//--------------------- .nv.info._ZN7cutlass13device_kernelINS_4gemm6kernel13GemmUniversalIN4cute5tupleIJiiiiEEENS1_10collective13CollectiveMmaINS1_35MainloopSm100TmaUmmaWarpSpecializedILi54ELi2ELi4ENS5_IJNS4_1CILi1EEESB_SB_EEEEENS5_IJNSA_ILi64EEESE_NSA_ILi32EEEEEEaNS5_IJlSB_lEEEaSH_NS4_8TiledMMAINS4_8MMA_AtomIJNS4_15SM100_MMA_S8_SSIaaiLi64ELi64ELNS4_4UMMA5MajorE0ELSM_0ELNSL_8SaturateE0EEEEEENS4_6LayoutISC_NS5_IJNSA_ILi0EEESR_SR_EEEEENS5_IJNS4_10UnderscoreESU_SU_EEEEENS4_13SM90_TMA_LOADENS4_14ComposedLayoutINS4_7SwizzleILi1ELi4ELi3EEENS4_18smem_ptr_flag_bitsILi8EEENSQ_INS5_IJNSA_ILi8EEESF_EEENS5_IJSF_SB_EEEEEEEvNS4_8identityESX_S17_vS18_EENS_8epilogue10collective18CollectiveEpilogueINS1A_23Sm100TmaWarpSpecializedILi1ELi1ELi32ELb0ELb0EEEJSG_NS5_IJNSQ_ISE_SB_EES1F_EEEaSH_aSH_NS1A_6fusion15FusionCallbacksIS1E_NS1H_17LinearCombinationIaiaiLNS_15FloatRoundStyleE2EEESG_S1G_JEEENS4_5SM1004TMEM4LOAD26SM100_TMEM_LOAD_16dp32b32xESX_NSY_INSZ_ILi2ELi4ELi3EEES12_NSQ_INS5_IJS13_SE_EEENS5_IJSE_SB_EEEEEEENS4_39AutoVectorizingCopyWithAssumedAlignmentILi128EEENS4_14SM90_TMA_STOREES1V_S1X_S1X_EEEvvEEEEvNT_6ParamsE --------------------------
	.section	.nv.info._ZN7cutlass13device_kernelINS_4gemm6kernel13GemmUniversalIN4cute5tupleIJiiiiEEENS1_10collective13CollectiveMmaINS1_35MainloopSm100TmaUmmaWarpSpecializedILi54ELi2ELi4ENS5_IJNS4_1CILi1EEESB_SB_EEEEENS5_IJNSA_ILi64EEESE_NSA_ILi32EEEEEEaNS5_IJlSB_lEEEaSH_NS4_8TiledMMAINS4_8MMA_AtomIJNS4_15SM100_MMA_S8_SSIaaiLi64ELi64ELNS4_4UMMA5MajorE0ELSM_0ELNSL_8SaturateE0EEEEEENS4_6LayoutISC_NS5_IJNSA_ILi0EEESR_SR_EEEEENS5_IJNS4_10UnderscoreESU_SU_EEEEENS4_13SM90_TMA_LOADENS4_14ComposedLayoutINS4_7SwizzleILi1ELi4ELi3EEENS4_18smem_ptr_flag_bitsILi8EEENSQ_INS5_IJNSA_ILi8EEESF_EEENS5_IJSF_SB_EEEEEEEvNS4_8identityESX_S17_vS18_EENS_8epilogue10collective18CollectiveEpilogueINS1A_23Sm100TmaWarpSpecializedILi1ELi1ELi32ELb0ELb0EEEJSG_NS5_IJNSQ_ISE_SB_EES1F_EEEaSH_aSH_NS1A_6fusion15FusionCallbacksIS1E_NS1H_17LinearCombinationIaiaiLNS_15FloatRoundStyleE2EEESG_S1G_JEEENS4_5SM1004TMEM4LOAD26SM100_TMEM_LOAD_16dp32b32xESX_NSY_INSZ_ILi2ELi4ELi3EEES12_NSQ_INS5_IJS13_SE_EEENS5_IJSE_SB_EEEEEEENS4_39AutoVectorizingCopyWithAssumedAlignmentILi128EEENS4_14SM90_TMA_STOREES1V_S1X_S1X_EEEvvEEEEvNT_6ParamsE,"",@"SHT_CUDA_INFO"
	.sectionflags	@""
	.align	4


	//----- nvinfo : EIATTR_CUDA_API_VERSION
	.align		4
        /*0000*/ 	.byte	0x04, 0x37
        /*0002*/ 	.short	(.L_31 - .L_30)
.L_30:
        /*0004*/ 	.word	0x00000082


	//----- nvinfo : EIATTR_KPARAM_INFO
	.align		4
.L_31:
        /*0008*/ 	.byte	0x04, 0x17
        /*000a*/ 	.short	(.L_33 - .L_32)
.L_32:
        /*000c*/ 	.word	0x00000000
        /*0010*/ 	.short	0x0000
        /*0012*/ 	.short	0x0000
        /*0014*/ 	.byte	0x00, 0xf0, 0x01, 0x20


	//----- nvinfo : EIATTR_AT_ENTRY_FRAGMENTS
	.align		4
.L_33:
        /*0018*/ 	.byte	0x04, 0x4f
        /*001a*/ 	.short	(.L_35 - .L_34)


	//   ....[0]....
.L_34:
        /*001c*/ 	.word	0x00000006


	//----- nvinfo : EIATTR_RESERVED_SMEM_USED
	.align		4
.L_35:
        /*0020*/ 	.byte	0x01, 0x41
	.zero		2


	//----- nvinfo : EIATTR_SPARSE_MMA_MASK
	.align		4
        /*0024*/ 	.byte	0x03, 0x50
        /*0026*/ 	.short	0x0000


	//----- nvinfo : EIATTR_TCGEN05_1CTA_USED
	.align		4
        /*0028*/ 	.byte	0x01, 0x51
	.zero		2


	//----- nvinfo : EIATTR_MAXREG_COUNT
	.align		4
        /*002c*/ 	.byte	0x03, 0x1b
        /*002e*/ 	.short	0x00ff


	//----- nvinfo : EIATTR_NUM_BARRIERS
	.align		4
        /*0030*/ 	.byte	0x02, 0x4c
        /*0032*/ 	.byte	0x07
	.zero		1


	//----- nvinfo : EIATTR_EXTERNS
	.align		4
        /*0034*/ 	.byte	0x04, 0x0f
        /*0036*/ 	.short	(.L_37 - .L_36)


	//   ....[0]....
	.align		4
.L_36:
        /*0038*/ 	.word	index@(__assertfail)


	//----- nvinfo : EIATTR_MERCURY_ISA_VERSION
	.align		4
.L_37:
        /*003c*/ 	.byte	0x03, 0x5f
        /*003e*/ 	.short	0x0101


	//----- nvinfo : EIATTR_INT_WARP_WIDE_INSTR_OFFSETS
	.align		4
        /*0040*/ 	.byte	0x04, 0x31
        /*0042*/ 	.short	(.L_39 - .L_38)


	//   ....[0]....
.L_38:
        /*0044*/ 	.word	0x000023d0


	//   ....[1]....
        /*0048*/ 	.word	0x00005950


	//   ....[2]....
        /*004c*/ 	.word	0x00005970


	//   ....[3]....
        /*0050*/ 	.word	0x000059a0


	//   ....[4]....
        /*0054*/ 	.word	0x000063b0


	//   ....[5]....
        /*0058*/ 	.word	0x000064a0


	//----- nvinfo : EIATTR_COOP_GROUP_MASK_REGIDS
	.align		4
.L_39:
        /*005c*/ 	.byte	0x04, 0x29
        /*005e*/ 	.short	(.L_41 - .L_40)


	//   ....[0]....
.L_40:
        /*0060*/ 	.word	0xffffffff


	//   ....[1]....
        /*0064*/ 	.word	0xffffffff


	//   ....[2]....
        /*0068*/ 	.word	0xffffffff


	//   ....[3]....
        /*006c*/ 	.word	0xffffffff


	//   ....[4]....
        /*0070*/ 	.word	0xffffffff


	//   ....[5]....
        /*0074*/ 	.word	0xffffffff


	//   ....[6]....
        /*0078*/ 	.word	0xffffffff


	//   ....[7]....
        /*007c*/ 	.word	0xffffffff


	//   ....[8]....
        /*0080*/ 	.word	0xffffffff


	//   ....[9]....
        /*0084*/ 	.word	0xffffffff


	//   ....[10]....
        /*0088*/ 	.word	0xffffffff


	//   ....[11]....
        /*008c*/ 	.word	0xffffffff


	//   ....[12]....
        /*0090*/ 	.word	0xffffffff


	//----- nvinfo : EIATTR_COOP_GROUP_INSTR_OFFSETS
	.align		4
.L_41:
        /*0094*/ 	.byte	0x04, 0x28
        /*0096*/ 	.short	(.L_43 - .L_42)


	//   ....[0]....
.L_42:
        /*0098*/ 	.word	0x00000090


	//   ....[1]....
        /*009c*/ 	.word	0x000004d0


	//   ....[2]....
        /*00a0*/ 	.word	0x00000cb0


	//   ....[3]....
        /*00a4*/ 	.word	0x00000df0


	//   ....[4]....
        /*00a8*/ 	.word	0x00000ef0


	//   ....[5]....
        /*00ac*/ 	.word	0x00001060


	//   ....[6]....
        /*00b0*/ 	.word	0x00001200


	//   ....[7]....
        /*00b4*/ 	.word	0x000022b0


	//   ....[8]....
        /*00b8*/ 	.word	0x00004cb0


	//   ....[9]....
        /*00bc*/ 	.word	0x00004ec0


	//   ....[10]....
        /*00c0*/ 	.word	0x00004ef0


	//   ....[11]....
        /*00c4*/ 	.word	0x00005830


	//   ....[12]....
        /*00c8*/ 	.word	0x00005a60


	//----- nvinfo : EIATTR_VRC_CTA_INIT_COUNT
	.align		4
.L_43:
        /*00cc*/ 	.byte	0x02, 0x4a
        /*00ce*/ 	.byte	0x80
	.zero		1


	//----- nvinfo : EIATTR_SYSCALL_OFFSETS
	.align		4
        /*00d0*/ 	.byte	0x04, 0x46
        /*00d2*/ 	.short	(.L_45 - .L_44)


	//   ....[0]....
.L_44:
        /*00d4*/ 	.word	0x00006ec0


	//   ....[1]....
        /*00d8*/ 	.word	0x00007000


	//   ....[2]....
        /*00dc*/ 	.word	0x00007760


	//----- nvinfo : EIATTR_MBARRIER_INSTR_OFFSETS
	.align		4
.L_45:
        /*00e0*/ 	.byte	0x04, 0x39
        /*00e2*/ 	.short	(.L_47 - .L_46)


	//   ....[0]....
.L_46:
        /*00e4*/ 	.word	0x000005d0
        /*00e8*/ 	.word	0x000000ff
        /*00ec*/ 	.word	0x00000000
        /*00f0*/ 	.short	0x0100
        /*00f2*/ 	.byte	0x05
	.zero		1


	//   ....[1]....
        /*00f4*/ 	.word	0x000005e0
        /*00f8*/ 	.word	0x000000ff
        /*00fc*/ 	.word	0x000001b0
        /*0100*/ 	.short	0x0100
        /*0102*/ 	.byte	0x05
	.zero		1


	//   ....[2]....
        /*0104*/ 	.word	0x000005f0
        /*0108*/ 	.word	0x000000ff
        /*010c*/ 	.word	0x00000008
        /*0110*/ 	.short	0x0100
        /*0112*/ 	.byte	0x05
	.zero		1


	//   ....[3]....
        /*0114*/ 	.word	0x00000600
        /*0118*/ 	.word	0x000000ff
        /*011c*/ 	.word	0x000001b8
        /*0120*/ 	.short	0x0100
        /*0122*/ 	.byte	0x05
	.zero		1


	//   ....[4]....
        /*0124*/ 	.word	0x00000610
        /*0128*/ 	.word	0x000000ff
        /*012c*/ 	.word	0x00000010
        /*0130*/ 	.short	0x0100
        /*0132*/ 	.byte	0x05
	.zero		1


	//   ....[5]....
        /*0134*/ 	.word	0x00000620
        /*0138*/ 	.word	0x000000ff
        /*013c*/ 	.word	0x000001c0
        /*0140*/ 	.short	0x0100
        /*0142*/ 	.byte	0x05
	.zero		1


	//   ....[6]....
        /*0144*/ 	.word	0x00000630
        /*0148*/ 	.word	0x000000ff
        /*014c*/ 	.word	0x00000018
        /*0150*/ 	.short	0x0100
        /*0152*/ 	.byte	0x05
	.zero		1


	//   ....[7]....
        /*0154*/ 	.word	0x00000640
        /*0158*/ 	.word	0x000000ff
        /*015c*/ 	.word	0x000001c8
        /*0160*/ 	.short	0x0100
        /*0162*/ 	.byte	0x05
	.zero		1


	//   ....[8]....
        /*0164*/ 	.word	0x00000650
        /*0168*/ 	.word	0x000000ff
        /*016c*/ 	.word	0x00000020
        /*0170*/ 	.short	0x0100
        /*0172*/ 	.byte	0x05
	.zero		1


	//   ....[9]....
        /*0174*/ 	.word	0x00000660
        /*0178*/ 	.word	0x000000ff
        /*017c*/ 	.word	0x000001d0
        /*0180*/ 	.short	0x0100
        /*0182*/ 	.byte	0x05
	.zero		1


	//   ....[10]....
        /*0184*/ 	.word	0x00000670
        /*0188*/ 	.word	0x000000ff
        /*018c*/ 	.word	0x00000028
        /*0190*/ 	.short	0x0100
        /*0192*/ 	.byte	0x05
	.zero		1


	//   ....[11]....
        /*0194*/ 	.word	0x00000680
        /*0198*/ 	.word	0x000000ff
        /*019c*/ 	.word	0x000001d8
        /*01a0*/ 	.short	0x0100
        /*01a2*/ 	.byte	0x05
	.zero		1


	//   ....[12]....
        /*01a4*/ 	.word	0x00000690
        /*01a8*/ 	.word	0x000000ff
        /*01ac*/ 	.word	0x00000030
        /*01b0*/ 	.short	0x0100
        /*01b2*/ 	.byte	0x05
	.zero		1


	//   ....[13]....
        /*01b4*/ 	.word	0x000006a0
        /*01b8*/ 	.word	0x000000ff
        /*01bc*/ 	.word	0x000001e0
        /*01c0*/ 	.short	0x0100
        /*01c2*/ 	.byte	0x05
	.zero		1


	//   ....[14]....
        /*01c4*/ 	.word	0x000006b0
        /*01c8*/ 	.word	0x000000ff
        /*01cc*/ 	.word	0x00000038
        /*01d0*/ 	.short	0x0100
        /*01d2*/ 	.byte	0x05
	.zero		1


	//   ....[15]....
        /*01d4*/ 	.word	0x000006c0
        /*01d8*/ 	.word	0x000000ff
        /*01dc*/ 	.word	0x000001e8
        /*01e0*/ 	.short	0x0100
        /*01e2*/ 	.byte	0x05
	.zero		1


	//   ....[16]....
        /*01e4*/ 	.word	0x000006d0
        /*01e8*/ 	.word	0x000000ff
        /*01ec*/ 	.word	0x00000040
        /*01f0*/ 	.short	0x0100
        /*01f2*/ 	.byte	0x05
	.zero		1


	//   ....[17]....
        /*01f4*/ 	.word	0x000006e0
        /*01f8*/ 	.word	0x000000ff
        /*01fc*/ 	.word	0x000001f0
        /*0200*/ 	.short	0x0100
        /*0202*/ 	.byte	0x05
	.zero		1


	//   ....[18]....
        /*0204*/ 	.word	0x000006f0
        /*0208*/ 	.word	0x000000ff
        /*020c*/ 	.word	0x00000048
        /*0210*/ 	.short	0x0100
        /*0212*/ 	.byte	0x05
	.zero		1


	//   ....[19]....
        /*0214*/ 	.word	0x00000700
        /*0218*/ 	.word	0x000000ff
        /*021c*/ 	.word	0x000001f8
        /*0220*/ 	.short	0x0100
        /*0222*/ 	.byte	0x05
	.zero		1


	//   ....[20]....
        /*0224*/ 	.word	0x00000710
        /*0228*/ 	.word	0x000000ff
        /*022c*/ 	.word	0x00000050
        /*0230*/ 	.short	0x0100
        /*0232*/ 	.byte	0x05
	.zero		1


	//   ....[21]....
        /*0234*/ 	.word	0x00000720
        /*0238*/ 	.word	0x000000ff
        /*023c*/ 	.word	0x00000200
        /*0240*/ 	.short	0x0100
        /*0242*/ 	.byte	0x05
	.zero		1


	//   ....[22]....
        /*0244*/ 	.word	0x00000730
        /*0248*/ 	.word	0x000000ff
        /*024c*/ 	.word	0x00000058
        /*0250*/ 	.short	0x0100
        /*0252*/ 	.byte	0x05
	.zero		1


	//   ....[23]....
        /*0254*/ 	.word	0x00000740
        /*0258*/ 	.word	0x000000ff
        /*025c*/ 	.word	0x00000208
        /*0260*/ 	.short	0x0100
        /*0262*/ 	.byte	0x05
	.zero		1


	//   ....[24]....
        /*0264*/ 	.word	0x00000750
        /*0268*/ 	.word	0x000000ff
        /*026c*/ 	.word	0x00000060
        /*0270*/ 	.short	0x0100
        /*0272*/ 	.byte	0x05
	.zero		1


	//   ....[25]....
        /*0274*/ 	.word	0x00000760
        /*0278*/ 	.word	0x000000ff
        /*027c*/ 	.word	0x00000210
        /*0280*/ 	.short	0x0100
        /*0282*/ 	.byte	0x05
	.zero		1


	//   ....[26]....
        /*0284*/ 	.word	0x00000770
        /*0288*/ 	.word	0x000000ff
        /*028c*/ 	.word	0x00000068
        /*0290*/ 	.short	0x0100
        /*0292*/ 	.byte	0x05
	.zero		1


	//   ....[27]....
        /*0294*/ 	.word	0x00000780
        /*0298*/ 	.word	0x000000ff
        /*029c*/ 	.word	0x00000218
        /*02a0*/ 	.short	0x0100
        /*02a2*/ 	.byte	0x05
	.zero		1


	//   ....[28]....
        /*02a4*/ 	.word	0x00000790
        /*02a8*/ 	.word	0x000000ff
        /*02ac*/ 	.word	0x00000070
        /*02b0*/ 	.short	0x0100
        /*02b2*/ 	.byte	0x05
	.zero		1


	//   ....[29]....
        /*02b4*/ 	.word	0x000007a0
        /*02b8*/ 	.word	0x000000ff
        /*02bc*/ 	.word	0x00000220
        /*02c0*/ 	.short	0x0100
        /*02c2*/ 	.byte	0x05
	.zero		1


	//   ....[30]....
        /*02c4*/ 	.word	0x000007b0
        /*02c8*/ 	.word	0x000000ff
        /*02cc*/ 	.word	0x00000078
        /*02d0*/ 	.short	0x0100
        /*02d2*/ 	.byte	0x05
	.zero		1


	//   ....[31]....
        /*02d4*/ 	.word	0x000007c0
        /*02d8*/ 	.word	0x000000ff
        /*02dc*/ 	.word	0x00000228
        /*02e0*/ 	.short	0x0100
        /*02e2*/ 	.byte	0x05
	.zero		1


	//   ....[32]....
        /*02e4*/ 	.word	0x000007d0
        /*02e8*/ 	.word	0x000000ff
        /*02ec*/ 	.word	0x00000080
        /*02f0*/ 	.short	0x0100
        /*02f2*/ 	.byte	0x05
	.zero		1


	//   ....[33]....
        /*02f4*/ 	.word	0x000007e0
        /*02f8*/ 	.word	0x000000ff
        /*02fc*/ 	.word	0x00000230
        /*0300*/ 	.short	0x0100
        /*0302*/ 	.byte	0x05
	.zero		1


	//   ....[34]....
        /*0304*/ 	.word	0x000007f0
        /*0308*/ 	.word	0x000000ff
        /*030c*/ 	.word	0x00000088
        /*0310*/ 	.short	0x0100
        /*0312*/ 	.byte	0x05
	.zero		1


	//   ....[35]....
        /*0314*/ 	.word	0x00000800
        /*0318*/ 	.word	0x000000ff
        /*031c*/ 	.word	0x00000238
        /*0320*/ 	.short	0x0100
        /*0322*/ 	.byte	0x05
	.zero		1


	//   ....[36]....
        /*0324*/ 	.word	0x00000810
        /*0328*/ 	.word	0x000000ff
        /*032c*/ 	.word	0x00000090
        /*0330*/ 	.short	0x0100
        /*0332*/ 	.byte	0x05
	.zero		1


	//   ....[37]....
        /*0334*/ 	.word	0x00000820
        /*0338*/ 	.word	0x000000ff
        /*033c*/ 	.word	0x00000240
        /*0340*/ 	.short	0x0100
        /*0342*/ 	.byte	0x05
	.zero		1


	//   ....[38]....
        /*0344*/ 	.word	0x00000830
        /*0348*/ 	.word	0x000000ff
        /*034c*/ 	.word	0x00000098
        /*0350*/ 	.short	0x0100
        /*0352*/ 	.byte	0x05
	.zero		1


	//   ....[39]....
        /*0354*/ 	.word	0x00000840
        /*0358*/ 	.word	0x000000ff
        /*035c*/ 	.word	0x00000248
        /*0360*/ 	.short	0x0100
        /*0362*/ 	.byte	0x05
	.zero		1


	//   ....[40]....
        /*0364*/ 	.word	0x00000850
        /*0368*/ 	.word	0x000000ff
        /*036c*/ 	.word	0x000000a0
        /*0370*/ 	.short	0x0100
        /*0372*/ 	.byte	0x05
	.zero		1


	//   ....[41]....
        /*0374*/ 	.word	0x00000860
        /*0378*/ 	.word	0x000000ff
        /*037c*/ 	.word	0x00000250
        /*0380*/ 	.short	0x0100
        /*0382*/ 	.byte	0x05
	.zero		1


	//   ....[42]....
        /*0384*/ 	.word	0x00000870
        /*0388*/ 	.word	0x000000ff
        /*038c*/ 	.word	0x000000a8
        /*0390*/ 	.short	0x0100
        /*0392*/ 	.byte	0x05
	.zero		1


	//   ....[43]....
        /*0394*/ 	.word	0x00000880
        /*0398*/ 	.word	0x000000ff
        /*039c*/ 	.word	0x00000258
        /*03a0*/ 	.short	0x0100
        /*03a2*/ 	.byte	0x05
	.zero		1


	//   ....[44]....
        /*03a4*/ 	.word	0x00000890
        /*03a8*/ 	.word	0x000000ff
        /*03ac*/ 	.word	0x000000b0
        /*03b0*/ 	.short	0x0100
        /*03b2*/ 	.byte	0x05
	.zero		1


	//   ....[45]....
        /*03b4*/ 	.word	0x000008a0
        /*03b8*/ 	.word	0x000000ff
        /*03bc*/ 	.word	0x00000260
        /*03c0*/ 	.short	0x0100
        /*03c2*/ 	.byte	0x05
	.zero		1


	//   ....[46]....
        /*03c4*/ 	.word	0x000008b0
        /*03c8*/ 	.word	0x000000ff
        /*03cc*/ 	.word	0x000000b8
        /*03d0*/ 	.short	0x0100
        /*03d2*/ 	.byte	0x05
	.zero		1


	//   ....[47]....
        /*03d4*/ 	.word	0x000008c0
        /*03d8*/ 	.word	0x000000ff
        /*03dc*/ 	.word	0x00000268
        /*03e0*/ 	.short	0x0100
        /*03e2*/ 	.byte	0x05
	.zero		1


	//   ....[48]....
        /*03e4*/ 	.word	0x000008d0
        /*03e8*/ 	.word	0x000000ff
        /*03ec*/ 	.word	0x000000c0
        /*03f0*/ 	.short	0x0100
        /*03f2*/ 	.byte	0x05
	.zero		1


	//   ....[49]....
        /*03f4*/ 	.word	0x000008e0
        /*03f8*/ 	.word	0x000000ff
        /*03fc*/ 	.word	0x00000270
        /*0400*/ 	.short	0x0100
        /*0402*/ 	.byte	0x05
	.zero		1


	//   ....[50]....
        /*0404*/ 	.word	0x000008f0
        /*0408*/ 	.word	0x000000ff
        /*040c*/ 	.word	0x000000c8
        /*0410*/ 	.short	0x0100
        /*0412*/ 	.byte	0x05
	.zero		1


	//   ....[51]....
        /*0414*/ 	.word	0x00000900
        /*0418*/ 	.word	0x000000ff
        /*041c*/ 	.word	0x00000278
        /*0420*/ 	.short	0x0100
        /*0422*/ 	.byte	0x05
	.zero		1


	//   ....[52]....
        /*0424*/ 	.word	0x00000910
        /*0428*/ 	.word	0x000000ff
        /*042c*/ 	.word	0x000000d0
        /*0430*/ 	.short	0x0100
        /*0432*/ 	.byte	0x05
	.zero		1


	//   ....[53]....
        /*0434*/ 	.word	0x00000920
        /*0438*/ 	.word	0x000000ff
        /*043c*/ 	.word	0x00000280
        /*0440*/ 	.short	0x0100
        /*0442*/ 	.byte	0x05
	.zero		1


	//   ....[54]....
        /*0444*/ 	.word	0x00000930
        /*0448*/ 	.word	0x000000ff
        /*044c*/ 	.word	0x000000d8
        /*0450*/ 	.short	0x0100
        /*0452*/ 	.byte	0x05
	.zero		1


	//   ....[55]....
        /*0454*/ 	.word	0x00000940
        /*0458*/ 	.word	0x000000ff
        /*045c*/ 	.word	0x00000288
        /*0460*/ 	.short	0x0100
        /*0462*/ 	.byte	0x05
	.zero		1


	//   ....[56]....
        /*0464*/ 	.word	0x00000950
        /*0468*/ 	.word	0x000000ff
        /*046c*/ 	.word	0x000000e0
        /*0470*/ 	.short	0x0100
        /*0472*/ 	.byte	0x05
	.zero		1


	//   ....[57]....
        /*0474*/ 	.word	0x00000960
        /*0478*/ 	.word	0x000000ff
        /*047c*/ 	.word	0x00000290
        /*0480*/ 	.short	0x0100
        /*0482*/ 	.byte	0x05
	.zero		1


	//   ....[58]....
        /*0484*/ 	.word	0x00000970
        /*0488*/ 	.word	0x000000ff
        /*048c*/ 	.word	0x000000e8
        /*0490*/ 	.short	0x0100
        /*0492*/ 	.byte	0x05
	.zero		1


	//   ....[59]....
        /*0494*/ 	.word	0x00000980
        /*0498*/ 	.word	0x000000ff
        /*049c*/ 	.word	0x00000298
        /*04a0*/ 	.short	0x0100
        /*04a2*/ 	.byte	0x05
	.zero		1


	//   ....[60]....
        /*04a4*/ 	.word	0x00000990
        /*04a8*/ 	.word	0x000000ff
        /*04ac*/ 	.word	0x000000f0
        /*04b0*/ 	.short	0x0100
        /*04b2*/ 	.byte	0x05
	.zero		1


	//   ....[61]....
        /*04b4*/ 	.word	0x000009a0
        /*04b8*/ 	.word	0x000000ff
        /*04bc*/ 	.word	0x000002a0
        /*04c0*/ 	.short	0x0100
        /*04c2*/ 	.byte	0x05
	.zero		1


	//   ....[62]....
        /*04c4*/ 	.word	0x000009b0
        /*04c8*/ 	.word	0x000000ff
        /*04cc*/ 	.word	0x000000f8
        /*04d0*/ 	.short	0x0100
        /*04d2*/ 	.byte	0x05
	.zero		1


	//   ....[63]....
        /*04d4*/ 	.word	0x000009c0
        /*04d8*/ 	.word	0x000000ff
        /*04dc*/ 	.word	0x000002a8
        /*04e0*/ 	.short	0x0100
        /*04e2*/ 	.byte	0x05
	.zero		1


	//   ....[64]....
        /*04e4*/ 	.word	0x000009d0
        /*04e8*/ 	.word	0x000000ff
        /*04ec*/ 	.word	0x00000100
        /*04f0*/ 	.short	0x0100
        /*04f2*/ 	.byte	0x05
	.zero		1


	//   ....[65]....
        /*04f4*/ 	.word	0x000009e0
        /*04f8*/ 	.word	0x000000ff
        /*04fc*/ 	.word	0x000002b0
        /*0500*/ 	.short	0x0100
        /*0502*/ 	.byte	0x05
	.zero		1


	//   ....[66]....
        /*0504*/ 	.word	0x000009f0
        /*0508*/ 	.word	0x000000ff
        /*050c*/ 	.word	0x00000108
        /*0510*/ 	.short	0x0100
        /*0512*/ 	.byte	0x05
	.zero		1


	//   ....[67]....
        /*0514*/ 	.word	0x00000a00
        /*0518*/ 	.word	0x000000ff
        /*051c*/ 	.word	0x000002b8
        /*0520*/ 	.short	0x0100
        /*0522*/ 	.byte	0x05
	.zero		1


	//   ....[68]....
        /*0524*/ 	.word	0x00000a10
        /*0528*/ 	.word	0x000000ff
        /*052c*/ 	.word	0x00000110
        /*0530*/ 	.short	0x0100
        /*0532*/ 	.byte	0x05
	.zero		1


	//   ....[69]....
        /*0534*/ 	.word	0x00000a20
        /*0538*/ 	.word	0x000000ff
        /*053c*/ 	.word	0x000002c0
        /*0540*/ 	.short	0x0100
        /*0542*/ 	.byte	0x05
	.zero		1


	//   ....[70]....
        /*0544*/ 	.word	0x00000a30
        /*0548*/ 	.word	0x000000ff
        /*054c*/ 	.word	0x00000118
        /*0550*/ 	.short	0x0100
        /*0552*/ 	.byte	0x05
	.zero		1


	//   ....[71]....
        /*0554*/ 	.word	0x00000a40
        /*0558*/ 	.word	0x000000ff
        /*055c*/ 	.word	0x000002c8
        /*0560*/ 	.short	0x0100
        /*0562*/ 	.byte	0x05
	.zero		1


	//   ....[72]....
        /*0564*/ 	.word	0x00000a50
        /*0568*/ 	.word	0x000000ff
        /*056c*/ 	.word	0x00000120
        /*0570*/ 	.short	0x0100
        /*0572*/ 	.byte	0x05
	.zero		1


	//   ....[73]....
        /*0574*/ 	.word	0x00000a60
        /*0578*/ 	.word	0x000000ff
        /*057c*/ 	.word	0x000002d0
        /*0580*/ 	.short	0x0100
        /*0582*/ 	.byte	0x05
	.zero		1


	//   ....[74]....
        /*0584*/ 	.word	0x00000a70
        /*0588*/ 	.word	0x000000ff
        /*058c*/ 	.word	0x00000128
        /*0590*/ 	.short	0x0100
        /*0592*/ 	.byte	0x05
	.zero		1


	//   ....[75]....
        /*0594*/ 	.word	0x00000a80
        /*0598*/ 	.word	0x000000ff
        /*059c*/ 	.word	0x000002d8
        /*05a0*/ 	.short	0x0100
        /*05a2*/ 	.byte	0x05
	.zero		1


	//   ....[76]....
        /*05a4*/ 	.word	0x00000a90
        /*05a8*/ 	.word	0x000000ff
        /*05ac*/ 	.word	0x00000130
        /*05b0*/ 	.short	0x0100
        /*05b2*/ 	.byte	0x05
	.zero		1


	//   ....[77]....
        /*05b4*/ 	.word	0x00000aa0
        /*05b8*/ 	.word	0x000000ff
        /*05bc*/ 	.word	0x000002e0
        /*05c0*/ 	.short	0x0100
        /*05c2*/ 	.byte	0x05
	.zero		1


	//   ....[78]....
        /*05c4*/ 	.word	0x00000ab0
        /*05c8*/ 	.word	0x000000ff
        /*05cc*/ 	.word	0x00000138
        /*05d0*/ 	.short	0x0100
        /*05d2*/ 	.byte	0x05
	.zero		1


	//   ....[79]....
        /*05d4*/ 	.word	0x00000ac0
        /*05d8*/ 	.word	0x000000ff
        /*05dc*/ 	.word	0x000002e8
        /*05e0*/ 	.short	0x0100
        /*05e2*/ 	.byte	0x05
	.zero		1


	//   ....[80]....
        /*05e4*/ 	.word	0x00000ad0
        /*05e8*/ 	.word	0x000000ff
        /*05ec*/ 	.word	0x00000140
        /*05f0*/ 	.short	0x0100
        /*05f2*/ 	.byte	0x05
	.zero		1


	//   ....[81]....
        /*05f4*/ 	.word	0x00000ae0
        /*05f8*/ 	.word	0x000000ff
        /*05fc*/ 	.word	0x000002f0
        /*0600*/ 	.short	0x0100
        /*0602*/ 	.byte	0x05
	.zero		1


	//   ....[82]....
        /*0604*/ 	.word	0x00000af0
        /*0608*/ 	.word	0x000000ff
        /*060c*/ 	.word	0x00000148
        /*0610*/ 	.short	0x0100
        /*0612*/ 	.byte	0x05
	.zero		1


	//   ....[83]....
        /*0614*/ 	.word	0x00000b00
        /*0618*/ 	.word	0x000000ff
        /*061c*/ 	.word	0x000002f8
        /*0620*/ 	.short	0x0100
        /*0622*/ 	.byte	0x05
	.zero		1


	//   ....[84]....
        /*0624*/ 	.word	0x00000b10
        /*0628*/ 	.word	0x000000ff
        /*062c*/ 	.word	0x00000150
        /*0630*/ 	.short	0x0100
        /*0632*/ 	.byte	0x05
	.zero		1


	//   ....[85]....
        /*0634*/ 	.word	0x00000b20
        /*0638*/ 	.word	0x000000ff
        /*063c*/ 	.word	0x00000300
        /*0640*/ 	.short	0x0100
        /*0642*/ 	.byte	0x05
	.zero		1


	//   ....[86]....
        /*0644*/ 	.word	0x00000b30
        /*0648*/ 	.word	0x000000ff
        /*064c*/ 	.word	0x00000158
        /*0650*/ 	.short	0x0100
        /*0652*/ 	.byte	0x05
	.zero		1


	//   ....[87]....
        /*0654*/ 	.word	0x00000b40
        /*0658*/ 	.word	0x000000ff
        /*065c*/ 	.word	0x00000308
        /*0660*/ 	.short	0x0100
        /*0662*/ 	.byte	0x05
	.zero		1


	//   ....[88]....
        /*0664*/ 	.word	0x00000b50
        /*0668*/ 	.word	0x000000ff
        /*066c*/ 	.word	0x00000160
        /*0670*/ 	.short	0x0100
        /*0672*/ 	.byte	0x05
	.zero		1


	//   ....[89]....
        /*0674*/ 	.word	0x00000b60
        /*0678*/ 	.word	0x000000ff
        /*067c*/ 	.word	0x00000310
        /*0680*/ 	.short	0x0100
        /*0682*/ 	.byte	0x05
	.zero		1


	//   ....[90]....
        /*0684*/ 	.word	0x00000b70
        /*0688*/ 	.word	0x000000ff
        /*068c*/ 	.word	0x00000168
        /*0690*/ 	.short	0x0100
        /*0692*/ 	.byte	0x05
	.zero		1


	//   ....[91]....
        /*0694*/ 	.word	0x00000b80
        /*0698*/ 	.word	0x000000ff
        /*069c*/ 	.word	0x00000318
        /*06a0*/ 	.short	0x0100
        /*06a2*/ 	.byte	0x05
	.zero		1


	//   ....[92]....
        /*06a4*/ 	.word	0x00000b90
        /*06a8*/ 	.word	0x000000ff
        /*06ac*/ 	.word	0x00000170
        /*06b0*/ 	.short	0x0100
        /*06b2*/ 	.byte	0x05
	.zero		1


	//   ....[93]....
        /*06b4*/ 	.word	0x00000ba0
        /*06b8*/ 	.word	0x000000ff
        /*06bc*/ 	.word	0x00000320
        /*06c0*/ 	.short	0x0100
        /*06c2*/ 	.byte	0x05
	.zero		1


	//   ....[94]....
        /*06c4*/ 	.word	0x00000bb0
        /*06c8*/ 	.word	0x000000ff
        /*06cc*/ 	.word	0x00000178
        /*06d0*/ 	.short	0x0100
        /*06d2*/ 	.byte	0x05
	.zero		1


	//   ....[95]....
        /*06d4*/ 	.word	0x00000bc0
        /*06d8*/ 	.word	0x000000ff
        /*06dc*/ 	.word	0x00000328
        /*06e0*/ 	.short	0x0100
        /*06e2*/ 	.byte	0x05
	.zero		1


	//   ....[96]....
        /*06e4*/ 	.word	0x00000bd0
        /*06e8*/ 	.word	0x000000ff
        /*06ec*/ 	.word	0x00000180
        /*06f0*/ 	.short	0x0100
        /*06f2*/ 	.byte	0x05
	.zero		1


	//   ....[97]....
        /*06f4*/ 	.word	0x00000be0
        /*06f8*/ 	.word	0x000000ff
        /*06fc*/ 	.word	0x00000330
        /*0700*/ 	.short	0x0100
        /*0702*/ 	.byte	0x05
	.zero		1


	//   ....[98]....
        /*0704*/ 	.word	0x00000bf0
        /*0708*/ 	.word	0x000000ff
        /*070c*/ 	.word	0x00000188
        /*0710*/ 	.short	0x0100
        /*0712*/ 	.byte	0x05
	.zero		1


	//   ....[99]....
        /*0714*/ 	.word	0x00000c00
        /*0718*/ 	.word	0x000000ff
        /*071c*/ 	.word	0x00000338
        /*0720*/ 	.short	0x0100
        /*0722*/ 	.byte	0x05
	.zero		1


	//   ....[100]....
        /*0724*/ 	.word	0x00000c10
        /*0728*/ 	.word	0x000000ff
        /*072c*/ 	.word	0x00000190
        /*0730*/ 	.short	0x0100
        /*0732*/ 	.byte	0x05
	.zero		1


	//   ....[101]....
        /*0734*/ 	.word	0x00000c20
        /*0738*/ 	.word	0x000000ff
        /*073c*/ 	.word	0x00000340
        /*0740*/ 	.short	0x0100
        /*0742*/ 	.byte	0x05
	.zero		1


	//   ....[102]....
        /*0744*/ 	.word	0x00000c30
        /*0748*/ 	.word	0x000000ff
        /*074c*/ 	.word	0x00000198
        /*0750*/ 	.short	0x0100
        /*0752*/ 	.byte	0x05
	.zero		1


	//   ....[103]....
        /*0754*/ 	.word	0x00000c40
        /*0758*/ 	.word	0x000000ff
        /*075c*/ 	.word	0x00000348
        /*0760*/ 	.short	0x0100
        /*0762*/ 	.byte	0x05
	.zero		1


	//   ....[104]....
        /*0764*/ 	.word	0x00000c50
        /*0768*/ 	.word	0x000000ff
        /*076c*/ 	.word	0x000001a0
        /*0770*/ 	.short	0x0100
        /*0772*/ 	.byte	0x05
	.zero		1


	//   ....[105]....
        /*0774*/ 	.word	0x00000c60
        /*0778*/ 	.word	0x000000ff
        /*077c*/ 	.word	0x00000350
        /*0780*/ 	.short	0x0100
        /*0782*/ 	.byte	0x05
	.zero		1


	//   ....[106]....
        /*0784*/ 	.word	0x00000c70
        /*0788*/ 	.word	0x000000ff
        /*078c*/ 	.word	0x000001a8
        /*0790*/ 	.short	0x0100
        /*0792*/ 	.byte	0x05
	.zero		1


	//   ....[107]....
        /*0794*/ 	.word	0x00000c80
        /*0798*/ 	.word	0x000000ff
        /*079c*/ 	.word	0x00000358
        /*07a0*/ 	.short	0x0100
        /*07a2*/ 	.byte	0x05
	.zero		1


	//   ....[108]....
        /*07a4*/ 	.word	0x00000dc0
        /*07a8*/ 	.word	0x000000ff
        /*07ac*/ 	.word	0x00000360
        /*07b0*/ 	.short	0x0100
        /*07b2*/ 	.byte	0x06
	.zero		1


	//   ....[109]....
        /*07b4*/ 	.word	0x00000dd0
        /*07b8*/ 	.word	0x000000ff
        /*07bc*/ 	.word	0x00000368
        /*07c0*/ 	.short	0x0100
        /*07c2*/ 	.byte	0x06
	.zero		1


	//   ....[110]....
        /*07c4*/ 	.word	0x00000ec0
        /*07c8*/ 	.word	0x000000ff
        /*07cc*/ 	.word	0x00000370
        /*07d0*/ 	.short	0x0100
        /*07d2*/ 	.byte	0x05
	.zero		1


	//   ....[111]....
        /*07d4*/ 	.word	0x00000ed0
        /*07d8*/ 	.word	0x000000ff
        /*07dc*/ 	.word	0x00000378
        /*07e0*/ 	.short	0x0100
        /*07e2*/ 	.byte	0x05
	.zero		1


	//   ....[112]....
        /*07e4*/ 	.word	0x00001010
        /*07e8*/ 	.word	0x000000ff
        /*07ec*/ 	.word	0x00000380
        /*07f0*/ 	.short	0x0100
        /*07f2*/ 	.byte	0x05
	.zero		1


	//   ....[113]....
        /*07f4*/ 	.word	0x00001020
        /*07f8*/ 	.word	0x000000ff
        /*07fc*/ 	.word	0x00000390
        /*0800*/ 	.short	0x0100
        /*0802*/ 	.byte	0x05
	.zero		1


	//   ....[114]....
        /*0804*/ 	.word	0x00001030
        /*0808*/ 	.word	0x000000ff
        /*080c*/ 	.word	0x00000388
        /*0810*/ 	.short	0x0100
        /*0812*/ 	.byte	0x05
	.zero		1


	//   ....[115]....
        /*0814*/ 	.word	0x00001040
        /*0818*/ 	.word	0x000000ff
        /*081c*/ 	.word	0x00000398
        /*0820*/ 	.short	0x0100
        /*0822*/ 	.byte	0x05
	.zero		1


	//   ....[116]....
        /*0824*/ 	.word	0x00001170
        /*0828*/ 	.word	0x000000ff
        /*082c*/ 	.word	0x000003a0
        /*0830*/ 	.short	0x0100
        /*0832*/ 	.byte	0x06
	.zero		1


	//   ....[117]....
        /*0834*/ 	.word	0x00001180
        /*0838*/ 	.word	0x000000ff
        /*083c*/ 	.word	0x000003c0
        /*0840*/ 	.short	0x0100
        /*0842*/ 	.byte	0x06
	.zero		1


	//   ....[118]....
        /*0844*/ 	.word	0x00001190
        /*0848*/ 	.word	0x000000ff
        /*084c*/ 	.word	0x000003a8
        /*0850*/ 	.short	0x0100
        /*0852*/ 	.byte	0x06
	.zero		1


	//   ....[119]....
        /*0854*/ 	.word	0x000011a0
        /*0858*/ 	.word	0x000000ff
        /*085c*/ 	.word	0x000003c8
        /*0860*/ 	.short	0x0100
        /*0862*/ 	.byte	0x06
	.zero		1


	//   ....[120]....
        /*0864*/ 	.word	0x000011b0
        /*0868*/ 	.word	0x000000ff
        /*086c*/ 	.word	0x000003b0
        /*0870*/ 	.short	0x0100
        /*0872*/ 	.byte	0x06
	.zero		1


	//   ....[121]....
        /*0874*/ 	.word	0x000011c0
        /*0878*/ 	.word	0x000000ff
        /*087c*/ 	.word	0x000003d0
        /*0880*/ 	.short	0x0100
        /*0882*/ 	.byte	0x06
	.zero		1


	//   ....[122]....
        /*0884*/ 	.word	0x000011d0
        /*0888*/ 	.word	0x000000ff
        /*088c*/ 	.word	0x000003b8
        /*0890*/ 	.short	0x0100
        /*0892*/ 	.byte	0x06
	.zero		1


	//   ....[123]....
        /*0894*/ 	.word	0x000011e0
        /*0898*/ 	.word	0x000000ff
        /*089c*/ 	.word	0x000003d8
        /*08a0*/ 	.short	0x0100
        /*08a2*/ 	.byte	0x06
	.zero		1


	//   ....[124]....
        /*08a4*/ 	.word	0x000012d0
        /*08a8*/ 	.word	0x000000ff
        /*08ac*/ 	.word	0x000003e0
        /*08b0*/ 	.short	0x0100
        /*08b2*/ 	.byte	0x05
	.zero		1


	//   ....[125]....
        /*08b4*/ 	.word	0x000012e0
        /*08b8*/ 	.word	0x000000ff
        /*08bc*/ 	.word	0x000003f0
        /*08c0*/ 	.short	0x0100
        /*08c2*/ 	.byte	0x05
	.zero		1


	//   ....[126]....
        /*08c4*/ 	.word	0x000012f0
        /*08c8*/ 	.word	0x000000ff
        /*08cc*/ 	.word	0x000003e8
        /*08d0*/ 	.short	0x0100
        /*08d2*/ 	.byte	0x05
	.zero		1


	//   ....[127]....
        /*08d4*/ 	.word	0x00001300
        /*08d8*/ 	.word	0x000000ff
        /*08dc*/ 	.word	0x000003f8
        /*08e0*/ 	.short	0x0100
        /*08e2*/ 	.byte	0x05
	.zero		1


	//   ....[128]....
        /*08e4*/ 	.word	0x00001bd0
        /*08e8*/ 	.word	0x00000003
        /*08ec*/ 	.word	0x000003f0
        /*08f0*/ 	.short	0x010a
        /*08f2*/ 	.byte	0xff
	.zero		1


	//   ....[129]....
        /*08f4*/ 	.word	0x00001c00
        /*08f8*/ 	.word	0x00000003
        /*08fc*/ 	.word	0x000003e0
        /*0900*/ 	.short	0x0101
        /*0902*/ 	.byte	0xff
	.zero		1


	//   ....[130]....
        /*0904*/ 	.word	0x00001cd0
        /*0908*/ 	.word	0x000000ff
        /*090c*/ 	.word	0x000001b0
        /*0910*/ 	.short	0x010a
        /*0912*/ 	.byte	0x08
	.zero		1


	//   ....[131]....
        /*0914*/ 	.word	0x00001d70
        /*0918*/ 	.word	0x000000ff
        /*091c*/ 	.word	0x000001b0
        /*0920*/ 	.short	0x010a
        /*0922*/ 	.byte	0x21
	.zero		1


	//   ....[132]....
        /*0924*/ 	.word	0x00001ed0
        /*0928*/ 	.word	0x000000ff
        /*092c*/ 	.word	0x000001b0
        /*0930*/ 	.short	0x010a
        /*0932*/ 	.byte	0x08
	.zero		1


	//   ....[133]....
        /*0934*/ 	.word	0x00001fc0
        /*0938*/ 	.word	0x000000ff
        /*093c*/ 	.word	0x00000378
        /*0940*/ 	.short	0x0101
        /*0942*/ 	.byte	0x04
	.zero		1


	//   ....[134]....
        /*0944*/ 	.word	0x00001fe0
        /*0948*/ 	.word	0x000000ff
        /*094c*/ 	.word	0x000001b0
        /*0950*/ 	.short	0x010a
        /*0952*/ 	.byte	0x08
	.zero		1


	//   ....[135]....
        /*0954*/ 	.word	0x00002060
        /*0958*/ 	.word	0x000000ff
        /*095c*/ 	.word	0x000001b0
        /*0960*/ 	.short	0x010a
        /*0962*/ 	.byte	0x11
	.zero		1


	//   ....[136]....
        /*0964*/ 	.word	0x000021c0
        /*0968*/ 	.word	0x000000ff
        /*096c*/ 	.word	0x000001b0
        /*0970*/ 	.short	0x010a
        /*0972*/ 	.byte	0x08
	.zero		1


	//   ....[137]....
        /*0974*/ 	.word	0x000022e0
        /*0978*/ 	.word	0x00000002
        /*097c*/ 	.word	0x00000380
        /*0980*/ 	.short	0x010a
        /*0982*/ 	.byte	0xff
	.zero		1


	//   ....[138]....
        /*0984*/ 	.word	0x000023a0
        /*0988*/ 	.word	0x00000002
        /*098c*/ 	.word	0x00000000
        /*0990*/ 	.short	0x0101
        /*0992*/ 	.byte	0xff
	.zero		1


	//   ....[139]....
        /*0994*/ 	.word	0x00002900
        /*0998*/ 	.word	0x000000ff
        /*099c*/ 	.word	0x00000000
        /*09a0*/ 	.short	0x010a
        /*09a2*/ 	.byte	0x05
	.zero		1


	//   ....[140]....
        /*09a4*/ 	.word	0x00002990
        /*09a8*/ 	.word	0x000000ff
        /*09ac*/ 	.word	0x00000000
        /*09b0*/ 	.short	0x010a
        /*09b2*/ 	.byte	0x05
	.zero		1


	//   ....[141]....
        /*09b4*/ 	.word	0x00002a20
        /*09b8*/ 	.word	0x000000ff
        /*09bc*/ 	.word	0x00000000
        /*09c0*/ 	.short	0x010a
        /*09c2*/ 	.byte	0x05
	.zero		1


	//   ....[142]....
        /*09c4*/ 	.word	0x00002ab0
        /*09c8*/ 	.word	0x000000ff
        /*09cc*/ 	.word	0x00000000
        /*09d0*/ 	.short	0x010a
        /*09d2*/ 	.byte	0x05
	.zero		1


	//   ....[143]....
        /*09d4*/ 	.word	0x00002b40
        /*09d8*/ 	.word	0x000000ff
        /*09dc*/ 	.word	0x00000000
        /*09e0*/ 	.short	0x010a
        /*09e2*/ 	.byte	0x05
	.zero		1


	//   ....[144]....
        /*09e4*/ 	.word	0x00002bd0
        /*09e8*/ 	.word	0x000000ff
        /*09ec*/ 	.word	0x00000000
        /*09f0*/ 	.short	0x010a
        /*09f2*/ 	.byte	0x05
	.zero		1


	//   ....[145]....
        /*09f4*/ 	.word	0x00002c60
        /*09f8*/ 	.word	0x000000ff
        /*09fc*/ 	.word	0x00000000
        /*0a00*/ 	.short	0x010a
        /*0a02*/ 	.byte	0x05
	.zero		1


	//   ....[146]....
        /*0a04*/ 	.word	0x00002cf0
        /*0a08*/ 	.word	0x000000ff
        /*0a0c*/ 	.word	0x00000000
        /*0a10*/ 	.short	0x010a
        /*0a12*/ 	.byte	0x05
	.zero		1


	//   ....[147]....
        /*0a14*/ 	.word	0x00002d80
        /*0a18*/ 	.word	0x000000ff
        /*0a1c*/ 	.word	0x00000000
        /*0a20*/ 	.short	0x010a
        /*0a22*/ 	.byte	0x05
	.zero		1


	//   ....[148]....
        /*0a24*/ 	.word	0x00002e10
        /*0a28*/ 	.word	0x000000ff
        /*0a2c*/ 	.word	0x00000000
        /*0a30*/ 	.short	0x010a
        /*0a32*/ 	.byte	0x05
	.zero		1


	//   ....[149]....
        /*0a34*/ 	.word	0x00002ea0
        /*0a38*/ 	.word	0x000000ff
        /*0a3c*/ 	.word	0x00000000
        /*0a40*/ 	.short	0x010a
        /*0a42*/ 	.byte	0x05
	.zero		1


	//   ....[150]....
        /*0a44*/ 	.word	0x00002f30
        /*0a48*/ 	.word	0x000000ff
        /*0a4c*/ 	.word	0x00000000
        /*0a50*/ 	.short	0x010a
        /*0a52*/ 	.byte	0x05
	.zero		1


	//   ....[151]....
        /*0a54*/ 	.word	0x00002fc0
        /*0a58*/ 	.word	0x000000ff
        /*0a5c*/ 	.word	0x00000000
        /*0a60*/ 	.short	0x010a
        /*0a62*/ 	.byte	0x05
	.zero		1


	//   ....[152]....
        /*0a64*/ 	.word	0x00003050
        /*0a68*/ 	.word	0x000000ff
        /*0a6c*/ 	.word	0x00000000
        /*0a70*/ 	.short	0x010a
        /*0a72*/ 	.byte	0x05
	.zero		1


	//   ....[153]....
        /*0a74*/ 	.word	0x000030e0
        /*0a78*/ 	.word	0x000000ff
        /*0a7c*/ 	.word	0x00000000
        /*0a80*/ 	.short	0x010a
        /*0a82*/ 	.byte	0x05
	.zero		1


	//   ....[154]....
        /*0a84*/ 	.word	0x00003170
        /*0a88*/ 	.word	0x000000ff
        /*0a8c*/ 	.word	0x00000000
        /*0a90*/ 	.short	0x010a
        /*0a92*/ 	.byte	0x05
	.zero		1


	//   ....[155]....
        /*0a94*/ 	.word	0x00003200
        /*0a98*/ 	.word	0x000000ff
        /*0a9c*/ 	.word	0x00000000
        /*0aa0*/ 	.short	0x010a
        /*0aa2*/ 	.byte	0x05
	.zero		1


	//   ....[156]....
        /*0aa4*/ 	.word	0x00003290
        /*0aa8*/ 	.word	0x000000ff
        /*0aac*/ 	.word	0x00000000
        /*0ab0*/ 	.short	0x010a
        /*0ab2*/ 	.byte	0x05
	.zero		1


	//   ....[157]....
        /*0ab4*/ 	.word	0x00003320
        /*0ab8*/ 	.word	0x000000ff
        /*0abc*/ 	.word	0x00000000
        /*0ac0*/ 	.short	0x010a
        /*0ac2*/ 	.byte	0x05
	.zero		1


	//   ....[158]....
        /*0ac4*/ 	.word	0x000033b0
        /*0ac8*/ 	.word	0x000000ff
        /*0acc*/ 	.word	0x00000000
        /*0ad0*/ 	.short	0x010a
        /*0ad2*/ 	.byte	0x05
	.zero		1


	//   ....[159]....
        /*0ad4*/ 	.word	0x00003440
        /*0ad8*/ 	.word	0x000000ff
        /*0adc*/ 	.word	0x00000000
        /*0ae0*/ 	.short	0x010a
        /*0ae2*/ 	.byte	0x05
	.zero		1


	//   ....[160]....
        /*0ae4*/ 	.word	0x000034d0
        /*0ae8*/ 	.word	0x000000ff
        /*0aec*/ 	.word	0x00000000
        /*0af0*/ 	.short	0x010a
        /*0af2*/ 	.byte	0x05
	.zero		1


	//   ....[161]....
        /*0af4*/ 	.word	0x00003560
        /*0af8*/ 	.word	0x000000ff
        /*0afc*/ 	.word	0x00000000
        /*0b00*/ 	.short	0x010a
        /*0b02*/ 	.byte	0x05
	.zero		1


	//   ....[162]....
        /*0b04*/ 	.word	0x000035f0
        /*0b08*/ 	.word	0x000000ff
        /*0b0c*/ 	.word	0x00000000
        /*0b10*/ 	.short	0x010a
        /*0b12*/ 	.byte	0x05
	.zero		1


	//   ....[163]....
        /*0b14*/ 	.word	0x00003680
        /*0b18*/ 	.word	0x000000ff
        /*0b1c*/ 	.word	0x00000000
        /*0b20*/ 	.short	0x010a
        /*0b22*/ 	.byte	0x05
	.zero		1


	//   ....[164]....
        /*0b24*/ 	.word	0x00003710
        /*0b28*/ 	.word	0x000000ff
        /*0b2c*/ 	.word	0x00000000
        /*0b30*/ 	.short	0x010a
        /*0b32*/ 	.byte	0x05
	.zero		1


	//   ....[165]....
        /*0b34*/ 	.word	0x000037a0
        /*0b38*/ 	.word	0x000000ff
        /*0b3c*/ 	.word	0x00000000
        /*0b40*/ 	.short	0x010a
        /*0b42*/ 	.byte	0x05
	.zero		1


	//   ....[166]....
        /*0b44*/ 	.word	0x00003830
        /*0b48*/ 	.word	0x000000ff
        /*0b4c*/ 	.word	0x00000000
        /*0b50*/ 	.short	0x010a
        /*0b52*/ 	.byte	0x05
	.zero		1


	//   ....[167]....
        /*0b54*/ 	.word	0x000038c0
        /*0b58*/ 	.word	0x000000ff
        /*0b5c*/ 	.word	0x00000000
        /*0b60*/ 	.short	0x010a
        /*0b62*/ 	.byte	0x05
	.zero		1


	//   ....[168]....
        /*0b64*/ 	.word	0x00003950
        /*0b68*/ 	.word	0x000000ff
        /*0b6c*/ 	.word	0x00000000
        /*0b70*/ 	.short	0x010a
        /*0b72*/ 	.byte	0x05
	.zero		1


	//   ....[169]....
        /*0b74*/ 	.word	0x000039e0
        /*0b78*/ 	.word	0x000000ff
        /*0b7c*/ 	.word	0x00000000
        /*0b80*/ 	.short	0x010a
        /*0b82*/ 	.byte	0x05
	.zero		1


	//   ....[170]....
        /*0b84*/ 	.word	0x00003a70
        /*0b88*/ 	.word	0x000000ff
        /*0b8c*/ 	.word	0x00000000
        /*0b90*/ 	.short	0x010a
        /*0b92*/ 	.byte	0x05
	.zero		1


	//   ....[171]....
        /*0b94*/ 	.word	0x00003b00
        /*0b98*/ 	.word	0x000000ff
        /*0b9c*/ 	.word	0x00000000
        /*0ba0*/ 	.short	0x010a
        /*0ba2*/ 	.byte	0x05
	.zero		1


	//   ....[172]....
        /*0ba4*/ 	.word	0x00003b90
        /*0ba8*/ 	.word	0x000000ff
        /*0bac*/ 	.word	0x00000000
        /*0bb0*/ 	.short	0x010a
        /*0bb2*/ 	.byte	0x05
	.zero		1


	//   ....[173]....
        /*0bb4*/ 	.word	0x00003c20
        /*0bb8*/ 	.word	0x000000ff
        /*0bbc*/ 	.word	0x00000000
        /*0bc0*/ 	.short	0x010a
        /*0bc2*/ 	.byte	0x05
	.zero		1


	//   ....[174]....
        /*0bc4*/ 	.word	0x00003cb0
        /*0bc8*/ 	.word	0x000000ff
        /*0bcc*/ 	.word	0x00000000
        /*0bd0*/ 	.short	0x010a
        /*0bd2*/ 	.byte	0x05
	.zero		1


	//   ....[175]....
        /*0bd4*/ 	.word	0x00003d40
        /*0bd8*/ 	.word	0x000000ff
        /*0bdc*/ 	.word	0x00000000
        /*0be0*/ 	.short	0x010a
        /*0be2*/ 	.byte	0x05
	.zero		1


	//   ....[176]....
        /*0be4*/ 	.word	0x00003dd0
        /*0be8*/ 	.word	0x000000ff
        /*0bec*/ 	.word	0x00000000
        /*0bf0*/ 	.short	0x010a
        /*0bf2*/ 	.byte	0x05
	.zero		1


	//   ....[177]....
        /*0bf4*/ 	.word	0x00003e60
        /*0bf8*/ 	.word	0x000000ff
        /*0bfc*/ 	.word	0x00000000
        /*0c00*/ 	.short	0x010a
        /*0c02*/ 	.byte	0x05
	.zero		1


	//   ....[178]....
        /*0c04*/ 	.word	0x00003ef0
        /*0c08*/ 	.word	0x000000ff
        /*0c0c*/ 	.word	0x00000000
        /*0c10*/ 	.short	0x010a
        /*0c12*/ 	.byte	0x05
	.zero		1


	//   ....[179]....
        /*0c14*/ 	.word	0x00003f80
        /*0c18*/ 	.word	0x000000ff
        /*0c1c*/ 	.word	0x00000000
        /*0c20*/ 	.short	0x010a
        /*0c22*/ 	.byte	0x05
	.zero		1


	//   ....[180]....
        /*0c24*/ 	.word	0x00004010
        /*0c28*/ 	.word	0x000000ff
        /*0c2c*/ 	.word	0x00000000
        /*0c30*/ 	.short	0x010a
        /*0c32*/ 	.byte	0x05
	.zero		1


	//   ....[181]....
        /*0c34*/ 	.word	0x000040a0
        /*0c38*/ 	.word	0x000000ff
        /*0c3c*/ 	.word	0x00000000
        /*0c40*/ 	.short	0x010a
        /*0c42*/ 	.byte	0x05
	.zero		1


	//   ....[182]....
        /*0c44*/ 	.word	0x00004130
        /*0c48*/ 	.word	0x000000ff
        /*0c4c*/ 	.word	0x00000000
        /*0c50*/ 	.short	0x010a
        /*0c52*/ 	.byte	0x05
	.zero		1


	//   ....[183]....
        /*0c54*/ 	.word	0x000041c0
        /*0c58*/ 	.word	0x000000ff
        /*0c5c*/ 	.word	0x00000000
        /*0c60*/ 	.short	0x010a
        /*0c62*/ 	.byte	0x05
	.zero		1


	//   ....[184]....
        /*0c64*/ 	.word	0x00004250
        /*0c68*/ 	.word	0x000000ff
        /*0c6c*/ 	.word	0x00000000
        /*0c70*/ 	.short	0x010a
        /*0c72*/ 	.byte	0x05
	.zero		1


	//   ....[185]....
        /*0c74*/ 	.word	0x000042e0
        /*0c78*/ 	.word	0x000000ff
        /*0c7c*/ 	.word	0x00000000
        /*0c80*/ 	.short	0x010a
        /*0c82*/ 	.byte	0x05
	.zero		1


	//   ....[186]....
        /*0c84*/ 	.word	0x00004370
        /*0c88*/ 	.word	0x000000ff
        /*0c8c*/ 	.word	0x00000000
        /*0c90*/ 	.short	0x010a
        /*0c92*/ 	.byte	0x05
	.zero		1


	//   ....[187]....
        /*0c94*/ 	.word	0x00004400
        /*0c98*/ 	.word	0x000000ff
        /*0c9c*/ 	.word	0x00000000
        /*0ca0*/ 	.short	0x010a
        /*0ca2*/ 	.byte	0x05
	.zero		1


	//   ....[188]....
        /*0ca4*/ 	.word	0x00004490
        /*0ca8*/ 	.word	0x000000ff
        /*0cac*/ 	.word	0x00000000
        /*0cb0*/ 	.short	0x010a
        /*0cb2*/ 	.byte	0x05
	.zero		1


	//   ....[189]....
        /*0cb4*/ 	.word	0x00004520
        /*0cb8*/ 	.word	0x000000ff
        /*0cbc*/ 	.word	0x00000000
        /*0cc0*/ 	.short	0x010a
        /*0cc2*/ 	.byte	0x05
	.zero		1


	//   ....[190]....
        /*0cc4*/ 	.word	0x000045b0
        /*0cc8*/ 	.word	0x000000ff
        /*0ccc*/ 	.word	0x00000000
        /*0cd0*/ 	.short	0x010a
        /*0cd2*/ 	.byte	0x05
	.zero		1


	//   ....[191]....
        /*0cd4*/ 	.word	0x00004640
        /*0cd8*/ 	.word	0x000000ff
        /*0cdc*/ 	.word	0x00000000
        /*0ce0*/ 	.short	0x010a
        /*0ce2*/ 	.byte	0x05
	.zero		1


	//   ....[192]....
        /*0ce4*/ 	.word	0x000046e0
        /*0ce8*/ 	.word	0x00000000
        /*0cec*/ 	.word	0x00000000
        /*0cf0*/ 	.short	0x010a
        /*0cf2*/ 	.byte	0xff
	.zero		1


	//   ....[193]....
        /*0cf4*/ 	.word	0x00004800
        /*0cf8*/ 	.word	0x00000000
        /*0cfc*/ 	.word	0x000003e0
        /*0d00*/ 	.short	0x010a
        /*0d02*/ 	.byte	0xff
	.zero		1


	//   ....[194]....
        /*0d04*/ 	.word	0x00004860
        /*0d08*/ 	.word	0x00000004
        /*0d0c*/ 	.word	0x00000000
        /*0d10*/ 	.short	0x0101
        /*0d12*/ 	.byte	0xff
	.zero		1


	//   ....[195]....
        /*0d14*/ 	.word	0x00004880
        /*0d18*/ 	.word	0x000000ff
        /*0d1c*/ 	.word	0x00000390
        /*0d20*/ 	.short	0x010a
        /*0d22*/ 	.byte	0x05
	.zero		1


	//   ....[196]....
        /*0d24*/ 	.word	0x000049a0
        /*0d28*/ 	.word	0x00000000
        /*0d2c*/ 	.word	0x00000380
        /*0d30*/ 	.short	0x010a
        /*0d32*/ 	.byte	0xff
	.zero		1


	//   ....[197]....
        /*0d34*/ 	.word	0x00004ab0
        /*0d38*/ 	.word	0x00000000
        /*0d3c*/ 	.word	0x00000000
        /*0d40*/ 	.short	0x0101
        /*0d42*/ 	.byte	0xff
	.zero		1


	//   ....[198]....
        /*0d44*/ 	.word	0x00004b40
        /*0d48*/ 	.word	0x000000ff
        /*0d4c*/ 	.word	0x00000390
        /*0d50*/ 	.short	0x0106
        /*0d52*/ 	.byte	0x05
	.zero		1


	//   ....[199]....
        /*0d54*/ 	.word	0x00004b60
        /*0d58*/ 	.word	0x000000ff
        /*0d5c*/ 	.word	0x00000390
        /*0d60*/ 	.short	0x010a
        /*0d62*/ 	.byte	0x05
	.zero		1


	//   ....[200]....
        /*0d64*/ 	.word	0x00004bf0
        /*0d68*/ 	.word	0x000000ff
        /*0d6c*/ 	.word	0x00000390
        /*0d70*/ 	.short	0x0106
        /*0d72*/ 	.byte	0x04
	.zero		1


	//   ....[201]....
        /*0d74*/ 	.word	0x00004c30
        /*0d78*/ 	.word	0x00000000
        /*0d7c*/ 	.word	0x00000390
        /*0d80*/ 	.short	0x010a
        /*0d82*/ 	.byte	0xff
	.zero		1


	//   ....[202]....
        /*0d84*/ 	.word	0x00005110
        /*0d88*/ 	.word	0x00000000
        /*0d8c*/ 	.word	0x00000380
        /*0d90*/ 	.short	0x010a
        /*0d92*/ 	.byte	0xff
	.zero		1


	//   ....[203]....
        /*0d94*/ 	.word	0x00005210
        /*0d98*/ 	.word	0x00000003
        /*0d9c*/ 	.word	0x00000000
        /*0da0*/ 	.short	0x0101
        /*0da2*/ 	.byte	0xff
	.zero		1


	//   ....[204]....
        /*0da4*/ 	.word	0x00005220
        /*0da8*/ 	.word	0x000000ff
        /*0dac*/ 	.word	0x00000000
        /*0db0*/ 	.short	0x010a
        /*0db2*/ 	.byte	0x04
	.zero		1


	//   ....[205]....
        /*0db4*/ 	.word	0x00005240
        /*0db8*/ 	.word	0x000000ff
        /*0dbc*/ 	.word	0x000003c0
        /*0dc0*/ 	.short	0x010a
        /*0dc2*/ 	.byte	0x09
	.zero		1


	//   ....[206]....
        /*0dc4*/ 	.word	0x00005380
        /*0dc8*/ 	.word	0x000000ff
        /*0dcc*/ 	.word	0x00000000
        /*0dd0*/ 	.short	0x010a
        /*0dd2*/ 	.byte	0x07
	.zero		1


	//   ....[207]....
        /*0dd4*/ 	.word	0x000054b0
        /*0dd8*/ 	.word	0x000000ff
        /*0ddc*/ 	.word	0x00000000
        /*0de0*/ 	.short	0x010a
        /*0de2*/ 	.byte	0x04
	.zero		1


	//   ....[208]....
        /*0de4*/ 	.word	0x00005660
        /*0de8*/ 	.word	0x000000ff
        /*0dec*/ 	.word	0x00000000
        /*0df0*/ 	.short	0x010a
        /*0df2*/ 	.byte	0x05
	.zero		1


	//   ....[209]....
        /*0df4*/ 	.word	0x000056f0
        /*0df8*/ 	.word	0x000000ff
        /*0dfc*/ 	.word	0x00000000
        /*0e00*/ 	.short	0x010a
        /*0e02*/ 	.byte	0x05
	.zero		1


	//   ....[210]....
        /*0e04*/ 	.word	0x00005780
        /*0e08*/ 	.word	0x000000ff
        /*0e0c*/ 	.word	0x00000000
        /*0e10*/ 	.short	0x010a
        /*0e12*/ 	.byte	0x05
	.zero		1


	//   ....[211]....
        /*0e14*/ 	.word	0x00005810
        /*0e18*/ 	.word	0x000000ff
        /*0e1c*/ 	.word	0x00000000
        /*0e20*/ 	.short	0x010a
        /*0e22*/ 	.byte	0x07
	.zero		1


	//   ....[212]....
        /*0e24*/ 	.word	0x00005c50
        /*0e28*/ 	.word	0x00000000
        /*0e2c*/ 	.word	0x00000380
        /*0e30*/ 	.short	0x010a
        /*0e32*/ 	.byte	0xff
	.zero		1


	//   ....[213]....
        /*0e34*/ 	.word	0x00005d40
        /*0e38*/ 	.word	0x00000000
        /*0e3c*/ 	.word	0x00000000
        /*0e40*/ 	.short	0x0101
        /*0e42*/ 	.byte	0xff
	.zero		1


	//   ....[214]....
        /*0e44*/ 	.word	0x00006060
        /*0e48*/ 	.word	0x000000ff
        /*0e4c*/ 	.word	0x00000378
        /*0e50*/ 	.short	0x010a
        /*0e52*/ 	.byte	0x06
	.zero		1


	//   ....[215]....
        /*0e54*/ 	.word	0x000061e0
        /*0e58*/ 	.word	0x000000ff
        /*0e5c*/ 	.word	0x00000368
        /*0e60*/ 	.short	0x010a
        /*0e62*/ 	.byte	0x06
	.zero		1


	//   ....[216]....
        /*0e64*/ 	.word	0x00006510
        /*0e68*/ 	.word	0x000000ff
        /*0e6c*/ 	.word	0x00000360
        /*0e70*/ 	.short	0x010b
        /*0e72*/ 	.byte	0x06
	.zero		1


	//   ....[217]....
        /*0e74*/ 	.word	0x00006530
        /*0e78*/ 	.word	0x000000ff
        /*0e7c*/ 	.word	0x00000000
        /*0e80*/ 	.short	0x0101
        /*0e82*/ 	.byte	0x25
	.zero		1


	//   ....[218]....
        /*0e84*/ 	.word	0x00006570
        /*0e88*/ 	.word	0x00000000
        /*0e8c*/ 	.word	0x00000368
        /*0e90*/ 	.short	0x010a
        /*0e92*/ 	.byte	0xff
	.zero		1


	//   ....[219]....
        /*0e94*/ 	.word	0x000068d0
        /*0e98*/ 	.word	0x00000000
        /*0e9c*/ 	.word	0x00000380
        /*0ea0*/ 	.short	0x010a
        /*0ea2*/ 	.byte	0xff
	.zero		1


	//   ....[220]....
        /*0ea4*/ 	.word	0x000069e0
        /*0ea8*/ 	.word	0x00000000
        /*0eac*/ 	.word	0x00000000
        /*0eb0*/ 	.short	0x0101
        /*0eb2*/ 	.byte	0xff
	.zero		1


	//   ....[221]....
        /*0eb4*/ 	.word	0x00007390
        /*0eb8*/ 	.word	0x000000ff
        /*0ebc*/ 	.word	0x00000360
        /*0ec0*/ 	.short	0x010a
        /*0ec2*/ 	.byte	0x2b
	.zero		1


	//   ....[222]....
        /*0ec4*/ 	.word	0x000073b0
        /*0ec8*/ 	.word	0x0000005c
        /*0ecc*/ 	.word	0x000003a0
        /*0ed0*/ 	.short	0x010a
        /*0ed2*/ 	.byte	0xff
	.zero		1


	//   ....[223]....
        /*0ed4*/ 	.word	0x00007500
        /*0ed8*/ 	.word	0x000000ff
        /*0edc*/ 	.word	0x00000360
        /*0ee0*/ 	.short	0x010a
        /*0ee2*/ 	.byte	0x2b
	.zero		1


	//   ....[224]....
        /*0ee4*/ 	.word	0x000075e0
        /*0ee8*/ 	.word	0x000000ff
        /*0eec*/ 	.word	0x00000000
        /*0ef0*/ 	.short	0x0101
        /*0ef2*/ 	.byte	0x04
	.zero		1


	//   ....[225]....
        /*0ef4*/ 	.word	0x00007640
        /*0ef8*/ 	.word	0x0000005c
        /*0efc*/ 	.word	0x000003a0
        /*0f00*/ 	.short	0x010a
        /*0f02*/ 	.byte	0xff
	.zero		1


	//   ....[226]....
        /*0f04*/ 	.word	0x000079a0
        /*0f08*/ 	.word	0x000000ff
        /*0f0c*/ 	.word	0x00000000
        /*0f10*/ 	.short	0x0101
        /*0f12*/ 	.byte	0x05
	.zero		1


	//   ....[227]....
        /*0f14*/ 	.word	0x00008310
        /*0f18*/ 	.word	0x00000003
        /*0f1c*/ 	.word	0x000003f0
        /*0f20*/ 	.short	0x010a
        /*0f22*/ 	.byte	0xff
	.zero		1


	//   ....[228]....
        /*0f24*/ 	.word	0x00008370
        /*0f28*/ 	.word	0x00000002
        /*0f2c*/ 	.word	0x000001b0
        /*0f30*/ 	.short	0x010a
        /*0f32*/ 	.byte	0xff
	.zero		1


	//   ....[229]....
        /*0f34*/ 	.word	0x000083d0
        /*0f38*/ 	.word	0x00000002
        /*0f3c*/ 	.word	0x000001b0
        /*0f40*/ 	.short	0x010a
        /*0f42*/ 	.byte	0xff
	.zero		1


	//   ....[230]....
        /*0f44*/ 	.word	0x00008420
        /*0f48*/ 	.word	0x00000002
        /*0f4c*/ 	.word	0x00000380
        /*0f50*/ 	.short	0x010a
        /*0f52*/ 	.byte	0xff
	.zero		1


	//   ....[231]....
        /*0f54*/ 	.word	0x00008480
        /*0f58*/ 	.word	0x00000000
        /*0f5c*/ 	.word	0x00000000
        /*0f60*/ 	.short	0x010a
        /*0f62*/ 	.byte	0xff
	.zero		1


	//   ....[232]....
        /*0f64*/ 	.word	0x000084e0
        /*0f68*/ 	.word	0x00000000
        /*0f6c*/ 	.word	0x00000000
        /*0f70*/ 	.short	0x010a
        /*0f72*/ 	.byte	0xff
	.zero		1


	//   ....[233]....
        /*0f74*/ 	.word	0x00008540
        /*0f78*/ 	.word	0x00000000
        /*0f7c*/ 	.word	0x00000000
        /*0f80*/ 	.short	0x010a
        /*0f82*/ 	.byte	0xff
	.zero		1


	//   ....[234]....
        /*0f84*/ 	.word	0x000085a0
        /*0f88*/ 	.word	0x00000000
        /*0f8c*/ 	.word	0x00000000
        /*0f90*/ 	.short	0x010a
        /*0f92*/ 	.byte	0xff
	.zero		1


	//   ....[235]....
        /*0f94*/ 	.word	0x00008600
        /*0f98*/ 	.word	0x00000000
        /*0f9c*/ 	.word	0x00000000
        /*0fa0*/ 	.short	0x010a
        /*0fa2*/ 	.byte	0xff
	.zero		1


	//   ....[236]....
        /*0fa4*/ 	.word	0x00008660
        /*0fa8*/ 	.word	0x00000000
        /*0fac*/ 	.word	0x00000000
        /*0fb0*/ 	.short	0x010a
        /*0fb2*/ 	.byte	0xff
	.zero		1


	//   ....[237]....
        /*0fb4*/ 	.word	0x000086c0
        /*0fb8*/ 	.word	0x00000000
        /*0fbc*/ 	.word	0x00000000
        /*0fc0*/ 	.short	0x010a
        /*0fc2*/ 	.byte	0xff
	.zero		1


	//   ....[238]....
        /*0fc4*/ 	.word	0x00008720
        /*0fc8*/ 	.word	0x00000000
        /*0fcc*/ 	.word	0x00000000
        /*0fd0*/ 	.short	0x010a
        /*0fd2*/ 	.byte	0xff
	.zero		1


	//   ....[239]....
        /*0fd4*/ 	.word	0x00008780
        /*0fd8*/ 	.word	0x00000000
        /*0fdc*/ 	.word	0x00000000
        /*0fe0*/ 	.short	0x010a
        /*0fe2*/ 	.byte	0xff
	.zero		1


	//   ....[240]....
        /*0fe4*/ 	.word	0x000087e0
        /*0fe8*/ 	.word	0x00000000
        /*0fec*/ 	.word	0x00000000
        /*0ff0*/ 	.short	0x010a
        /*0ff2*/ 	.byte	0xff
	.zero		1


	//   ....[241]....
        /*0ff4*/ 	.word	0x00008840
        /*0ff8*/ 	.word	0x00000000
        /*0ffc*/ 	.word	0x00000000
        /*1000*/ 	.short	0x010a
        /*1002*/ 	.byte	0xff
	.zero		1


	//   ....[242]....
        /*1004*/ 	.word	0x000088a0
        /*1008*/ 	.word	0x00000000
        /*100c*/ 	.word	0x00000000
        /*1010*/ 	.short	0x010a
        /*1012*/ 	.byte	0xff
	.zero		1


	//   ....[243]....
        /*1014*/ 	.word	0x00008900
        /*1018*/ 	.word	0x00000000
        /*101c*/ 	.word	0x00000000
        /*1020*/ 	.short	0x010a
        /*1022*/ 	.byte	0xff
	.zero		1


	//   ....[244]....
        /*1024*/ 	.word	0x00008960
        /*1028*/ 	.word	0x00000000
        /*102c*/ 	.word	0x00000000
        /*1030*/ 	.short	0x010a
        /*1032*/ 	.byte	0xff
	.zero		1


	//   ....[245]....
        /*1034*/ 	.word	0x000089c0
        /*1038*/ 	.word	0x00000000
        /*103c*/ 	.word	0x00000000
        /*1040*/ 	.short	0x010a
        /*1042*/ 	.byte	0xff
	.zero		1


	//   ....[246]....
        /*1044*/ 	.word	0x00008a20
        /*1048*/ 	.word	0x00000000
        /*104c*/ 	.word	0x00000000
        /*1050*/ 	.short	0x010a
        /*1052*/ 	.byte	0xff
	.zero		1


	//   ....[247]....
        /*1054*/ 	.word	0x00008a80
        /*1058*/ 	.word	0x00000000
        /*105c*/ 	.word	0x00000000
        /*1060*/ 	.short	0x010a
        /*1062*/ 	.byte	0xff
	.zero		1


	//   ....[248]....
        /*1064*/ 	.word	0x00008ae0
        /*1068*/ 	.word	0x00000000
        /*106c*/ 	.word	0x00000000
        /*1070*/ 	.short	0x010a
        /*1072*/ 	.byte	0xff
	.zero		1


	//   ....[249]....
        /*1074*/ 	.word	0x00008b40
        /*1078*/ 	.word	0x00000000
        /*107c*/ 	.word	0x00000000
        /*1080*/ 	.short	0x010a
        /*1082*/ 	.byte	0xff
	.zero		1


	//   ....[250]....
        /*1084*/ 	.word	0x00008ba0
        /*1088*/ 	.word	0x00000000
        /*108c*/ 	.word	0x00000000
        /*1090*/ 	.short	0x010a
        /*1092*/ 	.byte	0xff
	.zero		1


	//   ....[251]....
        /*1094*/ 	.word	0x00008c00
        /*1098*/ 	.word	0x00000000
        /*109c*/ 	.word	0x00000000
        /*10a0*/ 	.short	0x010a
        /*10a2*/ 	.byte	0xff
	.zero		1


	//   ....[252]....
        /*10a4*/ 	.word	0x00008c60
        /*10a8*/ 	.word	0x00000000
        /*10ac*/ 	.word	0x00000000
        /*10b0*/ 	.short	0x010a
        /*10b2*/ 	.byte	0xff
	.zero		1


	//   ....[253]....
        /*10b4*/ 	.word	0x00008cc0
        /*10b8*/ 	.word	0x00000000
        /*10bc*/ 	.word	0x00000000
        /*10c0*/ 	.short	0x010a
        /*10c2*/ 	.byte	0xff
	.zero		1


	//   ....[254]....
        /*10c4*/ 	.word	0x00008d20
        /*10c8*/ 	.word	0x00000000
        /*10cc*/ 	.word	0x00000000
        /*10d0*/ 	.short	0x010a
        /*10d2*/ 	.byte	0xff
	.zero		1


	//   ....[255]....
        /*10d4*/ 	.word	0x00008d80
        /*10d8*/ 	.word	0x00000000
        /*10dc*/ 	.word	0x00000000
        /*10e0*/ 	.short	0x010a
        /*10e2*/ 	.byte	0xff
	.zero		1


	//   ....[0]....
        /*10e4*/ 	.word	0x00008de0
        /*10e8*/ 	.word	0x00000000
        /*10ec*/ 	.word	0x00000000
        /*10f0*/ 	.short	0x010a
        /*10f2*/ 	.byte	0xff
	.zero		1


	//   ....[1]....
        /*10f4*/ 	.word	0x00008e40
        /*10f8*/ 	.word	0x00000000
        /*10fc*/ 	.word	0x00000000
        /*1100*/ 	.short	0x010a
        /*1102*/ 	.byte	0xff
	.zero		1


	//   ....[2]....
        /*1104*/ 	.word	0x00008ea0
        /*1108*/ 	.word	0x00000000
        /*110c*/ 	.word	0x00000000
        /*1110*/ 	.short	0x010a
        /*1112*/ 	.byte	0xff
	.zero		1


	//   ....[3]....
        /*1114*/ 	.word	0x00008f00
        /*1118*/ 	.word	0x00000000
        /*111c*/ 	.word	0x00000000
        /*1120*/ 	.short	0x010a
        /*1122*/ 	.byte	0xff
	.zero		1


	//   ....[4]....
        /*1124*/ 	.word	0x00008f60
        /*1128*/ 	.word	0x00000000
        /*112c*/ 	.word	0x00000000
        /*1130*/ 	.short	0x010a
        /*1132*/ 	.byte	0xff
	.zero		1


	//   ....[5]....
        /*1134*/ 	.word	0x00008fc0
        /*1138*/ 	.word	0x00000000
        /*113c*/ 	.word	0x00000000
        /*1140*/ 	.short	0x010a
        /*1142*/ 	.byte	0xff
	.zero		1


	//   ....[6]....
        /*1144*/ 	.word	0x00009020
        /*1148*/ 	.word	0x00000000
        /*114c*/ 	.word	0x00000000
        /*1150*/ 	.short	0x010a
        /*1152*/ 	.byte	0xff
	.zero		1


	//   ....[7]....
        /*1154*/ 	.word	0x00009080
        /*1158*/ 	.word	0x00000000
        /*115c*/ 	.word	0x00000000
        /*1160*/ 	.short	0x010a
        /*1162*/ 	.byte	0xff
	.zero		1


	//   ....[8]....
        /*1164*/ 	.word	0x000090e0
        /*1168*/ 	.word	0x00000000
        /*116c*/ 	.word	0x00000000
        /*1170*/ 	.short	0x010a
        /*1172*/ 	.byte	0xff
	.zero		1


	//   ....[9]....
        /*1174*/ 	.word	0x00009140
        /*1178*/ 	.word	0x00000000
        /*117c*/ 	.word	0x00000000
        /*1180*/ 	.short	0x010a
        /*1182*/ 	.byte	0xff
	.zero		1


	//   ....[10]....
        /*1184*/ 	.word	0x000091a0
        /*1188*/ 	.word	0x00000000
        /*118c*/ 	.word	0x00000000
        /*1190*/ 	.short	0x010a
        /*1192*/ 	.byte	0xff
	.zero		1


	//   ....[11]....
        /*1194*/ 	.word	0x00009200
        /*1198*/ 	.word	0x00000000
        /*119c*/ 	.word	0x00000000
        /*11a0*/ 	.short	0x010a
        /*11a2*/ 	.byte	0xff
	.zero		1


	//   ....[12]....
        /*11a4*/ 	.word	0x00009260
        /*11a8*/ 	.word	0x00000000
        /*11ac*/ 	.word	0x00000000
        /*11b0*/ 	.short	0x010a
        /*11b2*/ 	.byte	0xff
	.zero		1


	//   ....[13]....
        /*11b4*/ 	.word	0x000092c0
        /*11b8*/ 	.word	0x00000000
        /*11bc*/ 	.word	0x00000000
        /*11c0*/ 	.short	0x010a
        /*11c2*/ 	.byte	0xff
	.zero		1


	//   ....[14]....
        /*11c4*/ 	.word	0x00009320
        /*11c8*/ 	.word	0x00000000
        /*11cc*/ 	.word	0x00000000
        /*11d0*/ 	.short	0x010a
        /*11d2*/ 	.byte	0xff
	.zero		1


	//   ....[15]....
        /*11d4*/ 	.word	0x00009380
        /*11d8*/ 	.word	0x00000000
        /*11dc*/ 	.word	0x00000000
        /*11e0*/ 	.short	0x010a
        /*11e2*/ 	.byte	0xff
	.zero		1


	//   ....[16]....
        /*11e4*/ 	.word	0x000093e0
        /*11e8*/ 	.word	0x00000000
        /*11ec*/ 	.word	0x00000000
        /*11f0*/ 	.short	0x010a
        /*11f2*/ 	.byte	0xff
	.zero		1


	//   ....[17]....
        /*11f4*/ 	.word	0x00009440
        /*11f8*/ 	.word	0x00000000
        /*11fc*/ 	.word	0x00000000
        /*1200*/ 	.short	0x010a
        /*1202*/ 	.byte	0xff
	.zero		1


	//   ....[18]....
        /*1204*/ 	.word	0x000094a0
        /*1208*/ 	.word	0x00000000
        /*120c*/ 	.word	0x00000000
        /*1210*/ 	.short	0x010a
        /*1212*/ 	.byte	0xff
	.zero		1


	//   ....[19]....
        /*1214*/ 	.word	0x00009500
        /*1218*/ 	.word	0x00000000
        /*121c*/ 	.word	0x00000000
        /*1220*/ 	.short	0x010a
        /*1222*/ 	.byte	0xff
	.zero		1


	//   ....[20]....
        /*1224*/ 	.word	0x00009560
        /*1228*/ 	.word	0x00000000
        /*122c*/ 	.word	0x00000000
        /*1230*/ 	.short	0x010a
        /*1232*/ 	.byte	0xff
	.zero		1


	//   ....[21]....
        /*1234*/ 	.word	0x000095c0
        /*1238*/ 	.word	0x00000000
        /*123c*/ 	.word	0x00000000
        /*1240*/ 	.short	0x010a
        /*1242*/ 	.byte	0xff
	.zero		1


	//   ....[22]....
        /*1244*/ 	.word	0x00009620
        /*1248*/ 	.word	0x00000000
        /*124c*/ 	.word	0x00000000
        /*1250*/ 	.short	0x010a
        /*1252*/ 	.byte	0xff
	.zero		1


	//   ....[23]....
        /*1254*/ 	.word	0x00009680
        /*1258*/ 	.word	0x00000000
        /*125c*/ 	.word	0x00000000
        /*1260*/ 	.short	0x010a
        /*1262*/ 	.byte	0xff
	.zero		1


	//   ....[24]....
        /*1264*/ 	.word	0x000096e0
        /*1268*/ 	.word	0x00000000
        /*126c*/ 	.word	0x00000000
        /*1270*/ 	.short	0x010a
        /*1272*/ 	.byte	0xff
	.zero		1


	//   ....[25]....
        /*1274*/ 	.word	0x00009740
        /*1278*/ 	.word	0x00000000
        /*127c*/ 	.word	0x00000000
        /*1280*/ 	.short	0x010a
        /*1282*/ 	.byte	0xff
	.zero		1


	//   ....[26]....
        /*1284*/ 	.word	0x000097a0
        /*1288*/ 	.word	0x00000000
        /*128c*/ 	.word	0x00000000
        /*1290*/ 	.short	0x010a
        /*1292*/ 	.byte	0xff
	.zero		1


	//   ....[27]....
        /*1294*/ 	.word	0x00009800
        /*1298*/ 	.word	0x00000000
        /*129c*/ 	.word	0x00000000
        /*12a0*/ 	.short	0x010a
        /*12a2*/ 	.byte	0xff
	.zero		1


	//   ....[28]....
        /*12a4*/ 	.word	0x00009850
        /*12a8*/ 	.word	0x00000000
        /*12ac*/ 	.word	0x000003e0
        /*12b0*/ 	.short	0x010a
        /*12b2*/ 	.byte	0xff
	.zero		1


	//   ....[29]....
        /*12b4*/ 	.word	0x000098b0
        /*12b8*/ 	.word	0x00000000
        /*12bc*/ 	.word	0x00000390
        /*12c0*/ 	.short	0x010a
        /*12c2*/ 	.byte	0xff
	.zero		1


	//   ....[30]....
        /*12c4*/ 	.word	0x00009900
        /*12c8*/ 	.word	0x00000000
        /*12cc*/ 	.word	0x00000380
        /*12d0*/ 	.short	0x010a
        /*12d2*/ 	.byte	0xff
	.zero		1


	//   ....[31]....
        /*12d4*/ 	.word	0x00009960
        /*12d8*/ 	.word	0x00000000
        /*12dc*/ 	.word	0x00000390
        /*12e0*/ 	.short	0x010a
        /*12e2*/ 	.byte	0xff
	.zero		1


	//   ....[32]....
        /*12e4*/ 	.word	0x000099b0
        /*12e8*/ 	.word	0x00000000
        /*12ec*/ 	.word	0x00000380
        /*12f0*/ 	.short	0x010a
        /*12f2*/ 	.byte	0xff
	.zero		1


	//   ....[33]....
        /*12f4*/ 	.word	0x00009a10
        /*12f8*/ 	.word	0x00000003
        /*12fc*/ 	.word	0x000003c0
        /*1300*/ 	.short	0x010a
        /*1302*/ 	.byte	0xff
	.zero		1


	//   ....[34]....
        /*1304*/ 	.word	0x00009a70
        /*1308*/ 	.word	0x00000000
        /*130c*/ 	.word	0x00000000
        /*1310*/ 	.short	0x010a
        /*1312*/ 	.byte	0xff
	.zero		1


	//   ....[35]....
        /*1314*/ 	.word	0x00009ad0
        /*1318*/ 	.word	0x00000000
        /*131c*/ 	.word	0x00000000
        /*1320*/ 	.short	0x010a
        /*1322*/ 	.byte	0xff
	.zero		1


	//   ....[36]....
        /*1324*/ 	.word	0x00009b30
        /*1328*/ 	.word	0x00000000
        /*132c*/ 	.word	0x00000000
        /*1330*/ 	.short	0x010a
        /*1332*/ 	.byte	0xff
	.zero		1


	//   ....[37]....
        /*1334*/ 	.word	0x00009b90
        /*1338*/ 	.word	0x00000000
        /*133c*/ 	.word	0x00000000
        /*1340*/ 	.short	0x010a
        /*1342*/ 	.byte	0xff
	.zero		1


	//   ....[38]....
        /*1344*/ 	.word	0x00009bf0
        /*1348*/ 	.word	0x00000000
        /*134c*/ 	.word	0x00000000
        /*1350*/ 	.short	0x010a
        /*1352*/ 	.byte	0xff
	.zero		1


	//   ....[39]....
        /*1354*/ 	.word	0x00009c40
        /*1358*/ 	.word	0x00000000
        /*135c*/ 	.word	0x00000380
        /*1360*/ 	.short	0x010a
        /*1362*/ 	.byte	0xff
	.zero		1


	//   ....[40]....
        /*1364*/ 	.word	0x00009ca0
        /*1368*/ 	.word	0x00000000
        /*136c*/ 	.word	0x00000378
        /*1370*/ 	.short	0x010a
        /*1372*/ 	.byte	0xff
	.zero		1


	//   ....[41]....
        /*1374*/ 	.word	0x00009d00
        /*1378*/ 	.word	0x00000003
        /*137c*/ 	.word	0x00000368
        /*1380*/ 	.short	0x010a
        /*1382*/ 	.byte	0xff
	.zero		1


	//   ....[42]....
        /*1384*/ 	.word	0x00009d50
        /*1388*/ 	.word	0x00000000
        /*138c*/ 	.word	0x00000380
        /*1390*/ 	.short	0x010a
        /*1392*/ 	.byte	0xff
	.zero		1


	//   ....[43]....
        /*1394*/ 	.word	0x00009db0
        /*1398*/ 	.word	0x00000000
        /*139c*/ 	.word	0x00000360
        /*13a0*/ 	.short	0x010a
        /*13a2*/ 	.byte	0xff
	.zero		1


	//   ....[44]....
        /*13a4*/ 	.word	0x00009e00
        /*13a8*/ 	.word	0x0000005c
        /*13ac*/ 	.word	0x000003a0
        /*13b0*/ 	.short	0x010a
        /*13b2*/ 	.byte	0xff
	.zero		1


	//----- nvinfo : EIATTR_NUM_MBARRIERS
	.align		4
.L_47:
        /*13b4*/ 	.byte	0x03, 0x38
        /*13b6*/ 	.short	0x0080


	//----- nvinfo : EIATTR_EXIT_INSTR_OFFSETS
	.align		4
        /*13b8*/ 	.byte	0x04, 0x1c
        /*13ba*/ 	.short	(.L_49 - .L_48)


	//   ....[0]....
.L_48:
        /*13bc*/ 	.word	0x00004710


	//   ....[1]....
        /*13c0*/ 	.word	0x00004c00


	//   ....[2]....
        /*13c4*/ 	.word	0x00004c60


	//   ....[3]....
        /*13c8*/ 	.word	0x00005a70


	//   ....[4]....
        /*13cc*/ 	.word	0x000065a0


	//   ....[5]....
        /*13d0*/ 	.word	0x000065e0


	//   ....[6]....
        /*13d4*/ 	.word	0x00008300


	//----- nvinfo : EIATTR_MAX_THREADS
	.align		4
.L_49:
        /*13d8*/ 	.byte	0x04, 0x05
        /*13da*/ 	.short	(.L_51 - .L_50)
.L_50:
        /*13dc*/ 	.word	0x00000100
        /*13e0*/ 	.word	0x00000001
        /*13e4*/ 	.word	0x00000001


	//----- nvinfo : EIATTR_CRS_STACK_SIZE
	.align		4
.L_51:
        /*13e8*/ 	.byte	0x04, 0x1e
        /*13ea*/ 	.short	(.L_53 - .L_52)
.L_52:
        /*13ec*/ 	.word	0x00000000


	//----- nvinfo : EIATTR_CBANK_PARAM_SIZE
	.align		4
.L_53:
        /*13f0*/ 	.byte	0x03, 0x19
        /*13f2*/ 	.short	0x0800


	//----- nvinfo : EIATTR_PARAM_CBANK
	.align		4
        /*13f4*/ 	.byte	0x04, 0x0a
        /*13f6*/ 	.short	(.L_55 - .L_54)
	.align		4
.L_54:
        /*13f8*/ 	.word	index@(.nv.constant0._ZN7cutlass13device_kernelINS_4gemm6kernel13GemmUniversalIN4cute5tupleIJiiiiEEENS1_10collective13CollectiveMmaINS1_35MainloopSm100TmaUmmaWarpSpecializedILi54ELi2ELi4ENS5_IJNS4_1CILi1EEESB_SB_EEEEENS5_IJNSA_ILi64EEESE_NSA_ILi32EEEEEEaNS5_IJlSB_lEEEaSH_NS4_8TiledMMAINS4_8MMA_AtomIJNS4_15SM100_MMA_S8_SSIaaiLi64ELi64ELNS4_4UMMA5MajorE0ELSM_0ELNSL_8SaturateE0EEEEEENS4_6LayoutISC_NS5_IJNSA_ILi0EEESR_SR_EEEEENS5_IJNS4_10UnderscoreESU_SU_EEEEENS4_13SM90_TMA_LOADENS4_14ComposedLayoutINS4_7SwizzleILi1ELi4ELi3EEENS4_18smem_ptr_flag_bitsILi8EEENSQ_INS5_IJNSA_ILi8EEESF_EEENS5_IJSF_SB_EEEEEEEvNS4_8identityESX_S17_vS18_EENS_8epilogue10collective18CollectiveEpilogueINS1A_23Sm100TmaWarpSpecializedILi1ELi1ELi32ELb0ELb0EEEJSG_NS5_IJNSQ_ISE_SB_EES1F_EEEaSH_aSH_NS1A_6fusion15FusionCallbacksIS1E_NS1H_17LinearCombinationIaiaiLNS_15FloatRoundStyleE2EEESG_S1G_JEEENS4_5SM1004TMEM4LOAD26SM100_TMEM_LOAD_16dp32b32xESX_NSY_INSZ_ILi2ELi4ELi3EEES12_NSQ_INS5_IJS13_SE_EEENS5_IJSE_SB_EEEEEEENS4_39AutoVectorizingCopyWithAssumedAlignmentILi128EEENS4_14SM90_TMA_STOREES1V_S1X_S1X_EEEvvEEEEvNT_6ParamsE)
        /*13fc*/ 	.short	0x0380
        /*13fe*/ 	.short	0x0800


	//----- nvinfo : EIATTR_SW_WAR
	.align		4
.L_55:
        /*1400*/ 	.byte	0x04, 0x36
        /*1402*/ 	.short	(.L_57 - .L_56)
.L_56:
        /*1404*/ 	.word	0x00000008
.L_57:


//--------------------- .nv.callgraph             --------------------------
	.section	.nv.callgraph,"",@"SHT_CUDA_CALLGRAPH"
	.align	4
	.sectionentsize	8
	.align		4
        /*0000*/ 	.word	0x00000000
	.align		4
        /*0004*/ 	.word	0xffffffff
	.align		4
        /*0008*/ 	.word	index@(_ZN7cutlass13device_kernelINS_4gemm6kernel13GemmUniversalIN4cute5tupleIJiiiiEEENS1_10collective13CollectiveMmaINS1_35MainloopSm100TmaUmmaWarpSpecializedILi54ELi2ELi4ENS5_IJNS4_1CILi1EEESB_SB_EEEEENS5_IJNSA_ILi64EEESE_NSA_ILi32EEEEEEaNS5_IJlSB_lEEEaSH_NS4_8TiledMMAINS4_8MMA_AtomIJNS4_15SM100_MMA_S8_SSIaaiLi64ELi64ELNS4_4UMMA5MajorE0ELSM_0ELNSL_8SaturateE0EEEEEENS4_6LayoutISC_NS5_IJNSA_ILi0EEESR_SR_EEEEENS5_IJNS4_10UnderscoreESU_SU_EEEEENS4_13SM90_TMA_LOADENS4_14ComposedLayoutINS4_7SwizzleILi1ELi4ELi3EEENS4_18smem_ptr_flag_bitsILi8EEENSQ_INS5_IJNSA_ILi8EEESF_EEENS5_IJSF_SB_EEEEEEEvNS4_8identityESX_S17_vS18_EENS_8epilogue10collective18CollectiveEpilogueINS1A_23Sm100TmaWarpSpecializedILi1ELi1ELi32ELb0ELb0EEEJSG_NS5_IJNSQ_ISE_SB_EES1F_EEEaSH_aSH_NS1A_6fusion15FusionCallbacksIS1E_NS1H_17LinearCombinationIaiaiLNS_15FloatRoundStyleE2EEESG_S1G_JEEENS4_5SM1004TMEM4LOAD26SM100_TMEM_LOAD_16dp32b32xESX_NSY_INSZ_ILi2ELi4ELi3EEES12_NSQ_INS5_IJS13_SE_EEENS5_IJSE_SB_EEEEEEENS4_39AutoVectorizingCopyWithAssumedAlignmentILi128EEENS4_14SM90_TMA_STOREES1V_S1X_S1X_EEEvvEEEEvNT_6ParamsE)
	.align		4
        /*000c*/ 	.word	index@(__assertfail)
	.align		4
        /*0010*/ 	.word	0x00000000
	.align		4
        /*0014*/ 	.word	0xfffffffe
	.align		4
        /*0018*/ 	.word	0x00000000
	.align		4
        /*001c*/ 	.word	0xfffffffd
	.align		4
        /*0020*/ 	.word	0x00000000
	.align		4
        /*0024*/ 	.word	0xfffffffc


//--------------------- .nv.constant4             --------------------------
	.section	.nv.constant4,"a",@progbits
	.align	8
	.align		8
.nv.constant4:
        /*0000*/ 	.dword	__assertfail
	.align		8
        /*0008*/ 	.dword	__unnamed_1
	.align		8
        /*0010*/ 	.dword	__unnamed_2
	.align		8
        /*0018*/ 	.dword	_ZN40_INTERNAL_258d1200_4_k_cu_6127ddc3_240634cuda3std3__45__cpo5beginE
	.align		8
        /*0020*/ 	.dword	_ZN40_INTERNAL_258d1200_4_k_cu_6127ddc3_240634cuda3std3__45__cpo3endE
	.align		8
        /*0028*/ 	.dword	_ZN40_INTERNAL_258d1200_4_k_cu_6127ddc3_240634cuda3std3__45__cpo6cbeginE
	.align		8
        /*0030*/ 	.dword	_ZN40_INTERNAL_258d1200_4_k_cu_6127ddc3_240634cuda3std3__45__cpo4cendE
	.align		8
        /*0038*/ 	.dword	_ZN40_INTERNAL_258d1200_4_k_cu_6127ddc3_240634cuda3std3__442_GLOBAL__N__258d1200_4_k_cu_6127ddc3_240636ignoreE
	.align		8
        /*0040*/ 	.dword	_ZN40_INTERNAL_258d1200_4_k_cu_6127ddc3_240634cuda3std3__419piecewise_constructE
	.align		8
        /*0048*/ 	.dword	_ZN40_INTERNAL_258d1200_4_k_cu_6127ddc3_240634cuda3std3__48in_placeE
	.align		8
        /*0050*/ 	.dword	_ZN40_INTERNAL_258d1200_4_k_cu_6127ddc3_240634cuda3std6ranges3__45__cpo4swapE
	.align		8
        /*0058*/ 	.dword	_ZN40_INTERNAL_258d1200_4_k_cu_6127ddc3_240634cuda3std6ranges3__45__cpo9iter_moveE
	.align		8
        /*0060*/ 	.dword	_ZN40_INTERNAL_258d1200_4_k_cu_6127ddc3_240634cute7productE
	.align		8
        /*0068*/ 	.dword	_ZN40_INTERNAL_258d1200_4_k_cu_6127ddc3_240634cute1_E
	.align		8
        /*0070*/ 	.dword	$str$25
	.align		8
        /*0078*/ 	.dword	$str$26
	.align		8
        /*0080*/ 	.dword	$str$27
	.align		8
        /*0088*/ 	.dword	$str$28


//--------------------- .text._ZN7cutlass13device_kernelINS_4gemm6kernel13GemmUniversalIN4cute5tupleIJiiiiEEENS1_10collective13CollectiveMmaINS1_35MainloopSm100TmaUmmaWarpSpecializedILi54ELi2ELi4ENS5_IJNS4_1CILi1EEESB_SB_EEEEENS5_IJNSA_ILi64EEESE_NSA_ILi32EEEEEEaNS5_IJlSB_lEEEaSH_NS4_8TiledMMAINS4_8MMA_AtomIJNS4_15SM100_MMA_S8_SSIaaiLi64ELi64ELNS4_4UMMA5MajorE0ELSM_0ELNSL_8SaturateE0EEEEEENS4_6LayoutISC_NS5_IJNSA_ILi0EEESR_SR_EEEEENS5_IJNS4_10UnderscoreESU_SU_EEEEENS4_13SM90_TMA_LOADENS4_14ComposedLayoutINS4_7SwizzleILi1ELi4ELi3EEENS4_18smem_ptr_flag_bitsILi8EEENSQ_INS5_IJNSA_ILi8EEESF_EEENS5_IJSF_SB_EEEEEEEvNS4_8identityESX_S17_vS18_EENS_8epilogue10collective18CollectiveEpilogueINS1A_23Sm100TmaWarpSpecializedILi1ELi1ELi32ELb0ELb0EEEJSG_NS5_IJNSQ_ISE_SB_EES1F_EEEaSH_aSH_NS1A_6fusion15FusionCallbacksIS1E_NS1H_17LinearCombinationIaiaiLNS_15FloatRoundStyleE2EEESG_S1G_JEEENS4_5SM1004TMEM4LOAD26SM100_TMEM_LOAD_16dp32b32xESX_NSY_INSZ_ILi2ELi4ELi3EEES12_NSQ_INS5_IJS13_SE_EEENS5_IJSE_SB_EEEEEEENS4_39AutoVectorizingCopyWithAssumedAlignmentILi128EEENS4_14SM90_TMA_STOREES1V_S1X_S1X_EEEvvEEEEvNT_6ParamsE --------------------------
	.section	.text._ZN7cutlass13device_kernelINS_4gemm6kernel13GemmUniversalIN4cute5tupleIJiiiiEEENS1_10collective13CollectiveMmaINS1_35MainloopSm100TmaUmmaWarpSpecializedILi54ELi2ELi4ENS5_IJNS4_1CILi1EEESB_SB_EEEEENS5_IJNSA_ILi64EEESE_NSA_ILi32EEEEEEaNS5_IJlSB_lEEEaSH_NS4_8TiledMMAINS4_8MMA_AtomIJNS4_15SM100_MMA_S8_SSIaaiLi64ELi64ELNS4_4UMMA5MajorE0ELSM_0ELNSL_8SaturateE0EEEEEENS4_6LayoutISC_NS5_IJNSA_ILi0EEESR_SR_EEEEENS5_IJNS4_10UnderscoreESU_SU_EEEEENS4_13SM90_TMA_LOADENS4_14ComposedLayoutINS4_7SwizzleILi1ELi4ELi3EEENS4_18smem_ptr_flag_bitsILi8EEENSQ_INS5_IJNSA_ILi8EEESF_EEENS5_IJSF_SB_EEEEEEEvNS4_8identityESX_S17_vS18_EENS_8epilogue10collective18CollectiveEpilogueINS1A_23Sm100TmaWarpSpecializedILi1ELi1ELi32ELb0ELb0EEEJSG_NS5_IJNSQ_ISE_SB_EES1F_EEEaSH_aSH_NS1A_6fusion15FusionCallbacksIS1E_NS1H_17LinearCombinationIaiaiLNS_15FloatRoundStyleE2EEESG_S1G_JEEENS4_5SM1004TMEM4LOAD26SM100_TMEM_LOAD_16dp32b32xESX_NSY_INSZ_ILi2ELi4ELi3EEES12_NSQ_INS5_IJS13_SE_EEENS5_IJSE_SB_EEEEEEENS4_39AutoVectorizingCopyWithAssumedAlignmentILi128EEENS4_14SM90_TMA_STOREES1V_S1X_S1X_EEEvvEEEEvNT_6ParamsE,"ax",@progbits
	.align	128
.text._ZN7cutlass13device_kernelINS_4gemm6kernel13GemmUniversalIN4cute5tupleIJiiiiEEENS1_10collective13CollectiveMmaINS1_35MainloopSm100TmaUmmaWarpSpecializedILi54ELi2ELi4ENS5_IJNS4_1CILi1EEESB_SB_EEEEENS5_IJNSA_ILi64EEESE_NSA_ILi32EEEEEEaNS5_IJlSB_lEEEaSH_NS4_8TiledMMAINS4_8MMA_AtomIJNS4_15SM100_MMA_S8_SSIaaiLi64ELi64ELNS4_4UMMA5MajorE0ELSM_0ELNSL_8SaturateE0EEEEEENS4_6LayoutISC_NS5_IJNSA_ILi0EEESR_SR_EEEEENS5_IJNS4_10UnderscoreESU_SU_EEEEENS4_13SM90_TMA_LOADENS4_14ComposedLayoutINS4_7SwizzleILi1ELi4ELi3EEENS4_18smem_ptr_flag_bitsILi8EEENSQ_INS5_IJNSA_ILi8EEESF_EEENS5_IJSF_SB_EEEEEEEvNS4_8identityESX_S17_vS18_EENS_8epilogue10collective18CollectiveEpilogueINS1A_23Sm100TmaWarpSpecializedILi1ELi1ELi32ELb0ELb0EEEJSG_NS5_IJNSQ_ISE_SB_EES1F_EEEaSH_aSH_NS1A_6fusion15FusionCallbacksIS1E_NS1H_17LinearCombinationIaiaiLNS_15FloatRoundStyleE2EEESG_S1G_JEEENS4_5SM1004TMEM4LOAD26SM100_TMEM_LOAD_16dp32b32xESX_NSY_INSZ_ILi2ELi4ELi3EEES12_NSQ_INS5_IJS13_SE_EEENS5_IJSE_SB_EEEEEEENS4_39AutoVectorizingCopyWithAssumedAlignmentILi128EEENS4_14SM90_TMA_STOREES1V_S1X_S1X_EEEvvEEEEvNT_6ParamsE:
        .type           _ZN7cutlass13device_kernelINS_4gemm6kernel13GemmUniversalIN4cute5tupleIJiiiiEEENS1_10collective13CollectiveMmaINS1_35MainloopSm100TmaUmmaWarpSpecializedILi54ELi2ELi4ENS5_IJNS4_1CILi1EEESB_SB_EEEEENS5_IJNSA_ILi64EEESE_NSA_ILi32EEEEEEaNS5_IJlSB_lEEEaSH_NS4_8TiledMMAINS4_8MMA_AtomIJNS4_15SM100_MMA_S8_SSIaaiLi64ELi64ELNS4_4UMMA5MajorE0ELSM_0ELNSL_8SaturateE0EEEEEENS4_6LayoutISC_NS5_IJNSA_ILi0EEESR_SR_EEEEENS5_IJNS4_10UnderscoreESU_SU_EEEEENS4_13SM90_TMA_LOADENS4_14ComposedLayoutINS4_7SwizzleILi1ELi4ELi3EEENS4_18smem_ptr_flag_bitsILi8EEENSQ_INS5_IJNSA_ILi8EEESF_EEENS5_IJSF_SB_EEEEEEEvNS4_8identityESX_S17_vS18_EENS_8epilogue10collective18CollectiveEpilogueINS1A_23Sm100TmaWarpSpecializedILi1ELi1ELi32ELb0ELb0EEEJSG_NS5_IJNSQ_ISE_SB_EES1F_EEEaSH_aSH_NS1A_6fusion15FusionCallbacksIS1E_NS1H_17LinearCombinationIaiaiLNS_15FloatRoundStyleE2EEESG_S1G_JEEENS4_5SM1004TMEM4LOAD26SM100_TMEM_LOAD_16dp32b32xESX_NSY_INSZ_ILi2ELi4ELi3EEES12_NSQ_INS5_IJS13_SE_EEENS5_IJSE_SB_EEEEEEENS4_39AutoVectorizingCopyWithAssumedAlignmentILi128EEENS4_14SM90_TMA_STOREES1V_S1X_S1X_EEEvvEEEEvNT_6ParamsE,@function
        .size           _ZN7cutlass13device_kernelINS_4gemm6kernel13GemmUniversalIN4cute5tupleIJiiiiEEENS1_10collective13CollectiveMmaINS1_35MainloopSm100TmaUmmaWarpSpecializedILi54ELi2ELi4ENS5_IJNS4_1CILi1EEESB_SB_EEEEENS5_IJNSA_ILi64EEESE_NSA_ILi32EEEEEEaNS5_IJlSB_lEEEaSH_NS4_8TiledMMAINS4_8MMA_AtomIJNS4_15SM100_MMA_S8_SSIaaiLi64ELi64ELNS4_4UMMA5MajorE0ELSM_0ELNSL_8SaturateE0EEEEEENS4_6LayoutISC_NS5_IJNSA_ILi0EEESR_SR_EEEEENS5_IJNS4_10UnderscoreESU_SU_EEEEENS4_13SM90_TMA_LOADENS4_14ComposedLayoutINS4_7SwizzleILi1ELi4ELi3EEENS4_18smem_ptr_flag_bitsILi8EEENSQ_INS5_IJNSA_ILi8EEESF_EEENS5_IJSF_SB_EEEEEEEvNS4_8identityESX_S17_vS18_EENS_8epilogue10collective18CollectiveEpilogueINS1A_23Sm100TmaWarpSpecializedILi1ELi1ELi32ELb0ELb0EEEJSG_NS5_IJNSQ_ISE_SB_EES1F_EEEaSH_aSH_NS1A_6fusion15FusionCallbacksIS1E_NS1H_17LinearCombinationIaiaiLNS_15FloatRoundStyleE2EEESG_S1G_JEEENS4_5SM1004TMEM4LOAD26SM100_TMEM_LOAD_16dp32b32xESX_NSY_INSZ_ILi2ELi4ELi3EEES12_NSQ_INS5_IJS13_SE_EEENS5_IJSE_SB_EEEEEEENS4_39AutoVectorizingCopyWithAssumedAlignmentILi128EEENS4_14SM90_TMA_STOREES1V_S1X_S1X_EEEvvEEEEvNT_6ParamsE,(.L_x_279 - _ZN7cutlass13device_kernelINS_4gemm6kernel13GemmUniversalIN4cute5tupleIJiiiiEEENS1_10collective13CollectiveMmaINS1_35MainloopSm100TmaUmmaWarpSpecializedILi54ELi2ELi4ENS5_IJNS4_1CILi1EEESB_SB_EEEEENS5_IJNSA_ILi64EEESE_NSA_ILi32EEEEEEaNS5_IJlSB_lEEEaSH_NS4_8TiledMMAINS4_8MMA_AtomIJNS4_15SM100_MMA_S8_SSIaaiLi64ELi64ELNS4_4UMMA5MajorE0ELSM_0ELNSL_8SaturateE0EEEEEENS4_6LayoutISC_NS5_IJNSA_ILi0EEESR_SR_EEEEENS5_IJNS4_10UnderscoreESU_SU_EEEEENS4_13SM90_TMA_LOADENS4_14ComposedLayoutINS4_7SwizzleILi1ELi4ELi3EEENS4_18smem_ptr_flag_bitsILi8EEENSQ_INS5_IJNSA_ILi8EEESF_EEENS5_IJSF_SB_EEEEEEEvNS4_8identityESX_S17_vS18_EENS_8epilogue10collective18CollectiveEpilogueINS1A_23Sm100TmaWarpSpecializedILi1ELi1ELi32ELb0ELb0EEEJSG_NS5_IJNSQ_ISE_SB_EES1F_EEEaSH_aSH_NS1A_6fusion15FusionCallbacksIS1E_NS1H_17LinearCombinationIaiaiLNS_15FloatRoundStyleE2EEESG_S1G_JEEENS4_5SM1004TMEM4LOAD26SM100_TMEM_LOAD_16dp32b32xESX_NSY_INSZ_ILi2ELi4ELi3EEES12_NSQ_INS5_IJS13_SE_EEENS5_IJSE_SB_EEEEEEENS4_39AutoVectorizingCopyWithAssumedAlignmentILi128EEENS4_14SM90_TMA_STOREES1V_S1X_S1X_EEEvvEEEEvNT_6ParamsE)
        .other          _ZN7cutlass13device_kernelINS_4gemm6kernel13GemmUniversalIN4cute5tupleIJiiiiEEENS1_10collective13CollectiveMmaINS1_35MainloopSm100TmaUmmaWarpSpecializedILi54ELi2ELi4ENS5_IJNS4_1CILi1EEESB_SB_EEEEENS5_IJNSA_ILi64EEESE_NSA_ILi32EEEEEEaNS5_IJlSB_lEEEaSH_NS4_8TiledMMAINS4_8MMA_AtomIJNS4_15SM100_MMA_S8_SSIaaiLi64ELi64ELNS4_4UMMA5MajorE0ELSM_0ELNSL_8SaturateE0EEEEEENS4_6LayoutISC_NS5_IJNSA_ILi0EEESR_SR_EEEEENS5_IJNS4_10UnderscoreESU_SU_EEEEENS4_13SM90_TMA_LOADENS4_14ComposedLayoutINS4_7SwizzleILi1ELi4ELi3EEENS4_18smem_ptr_flag_bitsILi8EEENSQ_INS5_IJNSA_ILi8EEESF_EEENS5_IJSF_SB_EEEEEEEvNS4_8identityESX_S17_vS18_EENS_8epilogue10collective18CollectiveEpilogueINS1A_23Sm100TmaWarpSpecializedILi1ELi1ELi32ELb0ELb0EEEJSG_NS5_IJNSQ_ISE_SB_EES1F_EEEaSH_aSH_NS1A_6fusion15FusionCallbacksIS1E_NS1H_17LinearCombinationIaiaiLNS_15FloatRoundStyleE2EEESG_S1G_JEEENS4_5SM1004TMEM4LOAD26SM100_TMEM_LOAD_16dp32b32xESX_NSY_INSZ_ILi2ELi4ELi3EEES12_NSQ_INS5_IJS13_SE_EEENS5_IJSE_SB_EEEEEEENS4_39AutoVectorizingCopyWithAssumedAlignmentILi128EEENS4_14SM90_TMA_STOREES1V_S1X_S1X_EEEvvEEEEvNT_6ParamsE,@"STO_CUDA_ENTRY STV_DEFAULT"
_ZN7cutlass13device_kernelINS_4gemm6kernel13GemmUniversalIN4cute5tupleIJiiiiEEENS1_10collective13CollectiveMmaINS1_35MainloopSm100TmaUmmaWarpSpecializedILi54ELi2ELi4ENS5_IJNS4_1CILi1EEESB_SB_EEEEENS5_IJNSA_ILi64EEESE_NSA_ILi32EEEEEEaNS5_IJlSB_lEEEaSH_NS4_8TiledMMAINS4_8MMA_AtomIJNS4_15SM100_MMA_S8_SSIaaiLi64ELi64ELNS4_4UMMA5MajorE0ELSM_0ELNSL_8SaturateE0EEEEEENS4_6LayoutISC_NS5_IJNSA_ILi0EEESR_SR_EEEEENS5_IJNS4_10UnderscoreESU_SU_EEEEENS4_13SM90_TMA_LOADENS4_14ComposedLayoutINS4_7SwizzleILi1ELi4ELi3EEENS4_18smem_ptr_flag_bitsILi8EEENSQ_INS5_IJNSA_ILi8EEESF_EEENS5_IJSF_SB_EEEEEEEvNS4_8identityESX_S17_vS18_EENS_8epilogue10collective18CollectiveEpilogueINS1A_23Sm100TmaWarpSpecializedILi1ELi1ELi32ELb0ELb0EEEJSG_NS5_IJNSQ_ISE_SB_EES1F_EEEaSH_aSH_NS1A_6fusion15FusionCallbacksIS1E_NS1H_17LinearCombinationIaiaiLNS_15FloatRoundStyleE2EEESG_S1G_JEEENS4_5SM1004TMEM4LOAD26SM100_TMEM_LOAD_16dp32b32xESX_NSY_INSZ_ILi2ELi4ELi3EEES12_NSQ_INS5_IJS13_SE_EEENS5_IJSE_SB_EEEEEEENS4_39AutoVectorizingCopyWithAssumedAlignmentILi128EEENS4_14SM90_TMA_STOREES1V_S1X_S1X_EEEvvEEEEvNT_6ParamsE:
[----:B------:R-:W1:Y:S01]  /*0000*/  LDC R1, c[0x0][0x37c] ;  /* 0x0000df00ff017b82 */ /* 0x000e620000000800 */
[----:B------:R-:W2:Y:S01]  /*0010*/  S2R R103, SR_TID.X ;  /* 0x0000000000677919 */ /* 0x000ea20000002100 */
[----:B------:R-:W3:Y:S01]  /*0020*/  LDCU.64 UR4, c[0x0][0x890] ;  /* 0x00011200ff0477ac */ /* 0x000ee20008000a00 */
[----:B------:R-:W-:Y:S02]  /*0030*/  PRMT R98, RZ, 0x7610, R98 ;  /* 0x00007610ff627816 */ /* 0x000fe40000000062 */
[----:B------:R-:W-:Y:S01]  /*0040*/  ELECT P5, URZ, PT ;  /* 0x0000000000ff782f */ /* 0x000fe200038a0000 */
[----:B------:R-:W4:Y:S01]  /*0050*/  LDCU.64 UR40, c[0x0][0x358] ;  /* 0x00006b00ff2877ac */ /* 0x000f220008000a00 */
[----:B---3--:R-:W-:-:S04]  /*0060*/  UISETP.NE.U32.AND UP0, UPT, UR4, URZ, UPT ;  /* 0x000000ff0400728c */ /* 0x008fc8000bf05070 */
[----:B------:R-:W-:Y:S01]  /*0070*/  UISETP.NE.AND.EX UP0, UPT, UR5, URZ, UPT, UP0 ;  /* 0x000000ff0500728c */ /* 0x000fe2000bf05300 */
[----:B--2---:R-:W-:-:S05]  /*0080*/  SHF.R.U32.HI R106, RZ, 0x5, R103 ;  /* 0x00000005ff6a7819 */ /* 0x004fca0000011667 */
[----:B------:R-:W2:Y:S02]  /*0090*/  SHFL.IDX PT, R0, R106, RZ, 0x1f ;  /* 0x00001fff6a007589 */ /* 0x000ea400000e0000 */
[----:B--2---:R-:W-:Y:S01]  /*00a0*/  R2UR UR8, R0 ;  /* 0x00000000000872ca */ /* 0x004fe200000e0000 */
[----:B-1--4-:R-:W-:-:S14]  /*00b0*/  BRA.U UP0, `(.L_x_0) ;  /* 0x00000001002c7547 */ /* 0x012fdc000b800000 */
[----:B------:R-:W1:Y:S02]  /*00c0*/  LDCU.64 UR6, c[0x0][0x888] ;  /* 0x00011100ff0677ac */ /* 0x000e640008000a00 */
[----:B-1----:R-:W-:-:S04]  /*00d0*/  UISETP.NE.U32.AND UP0, UPT, UR6, URZ, UPT ;  /* 0x000000ff0600728c */ /* 0x002fc8000bf05070 */
[----:B------:R-:W-:-:S09]  /*00e0*/  UISETP.NE.AND.EX UP0, UPT, UR7, URZ, UPT, UP0 ;  /* 0x000000ff0700728c */ /* 0x000fd2000bf05300 */
[----:B------:R-:W-:Y:S05]  /*00f0*/  BRA.U !UP0, `(.L_x_1) ;  /* 0x0000000108107547 */ /* 0x000fea000b800000 */
[----:B------:R-:W1:Y:S02]  /*0100*/  LDC.64 R48, c[0x0][0x888] ;  /* 0x00022200ff307b82 */ /* 0x000e640000000a00 */
[----:B-1----:R1:W5:Y:S01]  /*0110*/  LDG.E R48, desc[UR40][R48.64] ;  /* 0x0000002830307981 */ /* 0x002362000c1e1900 */
[----:B------:R-:W-:Y:S01]  /*0120*/  HFMA2 R98, -RZ, RZ, 0, 5.9604644775390625e-08 ;  /* 0x00000001ff627431 */ /* 0x000fe200000001ff */
[----:B------:R-:W-:Y:S05]  /*0130*/  BRA `(.L_x_0) ;  /* 0x00000000000c7947 */ /* 0x000fea0003800000 */
.L_x_1:
[----:B------:R-:W1:Y:S01]  /*0140*/  LDCU UR6, c[0x0][0x880] ;  /* 0x00011000ff0677ac */ /* 0x000e620008000800 */
[----:B------:R-:W-:Y:S01]  /*0150*/  HFMA2 R98, -RZ, RZ, 0, 5.9604644775390625e-08 ;  /* 0x00000001ff627431 */ /* 0x000fe200000001ff */
[----:B-1----:R-:W-:-:S07]  /*0160*/  MOV R48, UR6 ;  /* 0x0000000600307c02 */ /* 0x002fce0008000f00 */
.L_x_0:
[----:B------:R-:W2:Y:S02]  /*0170*/  LDCU.64 UR6, c[0x0][0x8b0] ;  /* 0x00011600ff0677ac */ /* 0x000ea40008000a00 */
[----:B--2---:R-:W-:-:S04]  /*0180*/  UISETP.NE.U32.AND UP0, UPT, UR6, URZ, UPT ;  /* 0x000000ff0600728c */ /* 0x004fc8000bf05070 */
[----:B------:R-:W-:-:S09]  /*0190*/  UISETP.NE.AND.EX UP0, UPT, UR7, URZ, UPT, UP0 ;  /* 0x000000ff0700728c */ /* 0x000fd2000bf05300 */
[----:B------:R-:W-:Y:S05]  /*01a0*/  BRA.U UP0, `(.L_x_2) ;  /* 0x0000000100247547 */ /* 0x000fea000b800000 */
[----:B------:R-:W2:Y:S02]  /*01b0*/  LDCU.64 UR6, c[0x0][0x8a8] ;  /* 0x00011500ff0677ac */ /* 0x000ea40008000a00 */
[----:B--2---:R-:W-:-:S04]  /*01c0*/  UISETP.NE.U32.AND UP0, UPT, UR6, URZ, UPT ;  /* 0x000000ff0600728c */ /* 0x004fc8000bf05070 */
[----:B------:R-:W-:-:S09]  /*01d0*/  UISETP.NE.AND.EX UP0, UPT, UR7, URZ, UPT, UP0 ;  /* 0x000000ff0700728c */ /* 0x000fd2000bf05300 */
[----:B------:R-:W-:Y:S05]  /*01e0*/  BRA.U !UP0, `(.L_x_3) ;  /* 0x00000001080c7547 */ /* 0x000fea000b800000 */
[----:B------:R-:W2:Y:S02]  /*01f0*/  LDC.64 R2, c[0x0][0x8a8] ;  /* 0x00022a00ff027b82 */ /* 0x000ea40000000a00 */
[----:B--2---:R2:W5:Y:S01]  /*0200*/  LDG.E R47, desc[UR40][R2.64] ;  /* 0x00000028022f7981 */ /* 0x004562000c1e1900 */
[----:B------:R-:W-:Y:S05]  /*0210*/  BRA `(.L_x_2) ;  /* 0x0000000000087947 */ /* 0x000fea0003800000 */
.L_x_3:
[----:B------:R-:W2:Y:S02]  /*0220*/  LDCU UR6, c[0x0][0x8a0] ;  /* 0x00011400ff0677ac */ /* 0x000ea40008000800 */
[----:B--2---:R-:W-:Y:S02]  /*0230*/  MOV R47, UR6 ;  /* 0x00000006002f7c02 */ /* 0x004fe40008000f00 */
.L_x_2:
[----:B------:R-:W-:Y:S01]  /*0240*/  IMAD.U32 R0, RZ, RZ, UR8 ;  /* 0x00000008ff007e24 */ /* 0x000fe2000f8e00ff */
[----:B------:R-:W-:Y:S04]  /*0250*/  BSSY.RECONVERGENT B0, `(.L_x_4) ;  /* 0x000000c000007945 */ /* 0x000fe80003800200 */
[C---:B------:R-:W-:Y:S02]  /*0260*/  ISETP.NE.OR P1, PT, R0.reuse, 0x1, !P5 ;  /* 0x000000010000780c */ /* 0x040fe40006f25670 */
[----:B------:R-:W-:-:S11]  /*0270*/  ISETP.NE.OR P0, PT, R0, 0x3, !P5 ;  /* 0x000000030000780c */ /* 0x000fd60006f05670 */
[----:B------:R-:W-:Y:S05]  /*0280*/  @P1 BRA `(.L_x_5) ;  /* 0x0000000000201947 */ /* 0x000fea0003800000 */
[----:B------:R-:W3:Y:S02]  /*0290*/  LDCU.64 UR6, c[0x0][0x348] ;  /* 0x00006900ff0677ac */ /* 0x000ee40008000a00 */
[----:B---3--:R-:W-:Y:S02]  /*02a0*/  UIADD3 UR10, UP1, UPT, UR6, 0x80, URZ ;  /* 0x00000080060a7890 */ /* 0x008fe4000ff3e0ff */
[----:B------:R-:W-:Y:S02]  /*02b0*/  UIADD3 UR6, UP0, UPT, UR6, 0x180, URZ ;  /* 0x0000018006067890 */ /* 0x000fe4000ff1e0ff */
[----:B------:R-:W-:Y:S02]  /*02c0*/  UIADD3.X UR11, UPT, UPT, URZ, UR7, URZ, UP1, !UPT ;  /* 0x00000007ff0b7290 */ /* 0x000fe40008ffe4ff */
[----:B------:R-:W-:-:S07]  /*02d0*/  UIADD3.X UR7, UPT, UPT, URZ, UR7, URZ, UP0, !UPT ;  /* 0x00000007ff077290 */ /* 0x000fce00087fe4ff */
[----:B------:R3:W-:Y:S02]  /*02e0*/  UTMACCTL.PF [UR10] ;  /* 0x000000000a0079b9 */ /* 0x0007e40008040000 */
[----:B------:R3:W-:Y:S02]  /*02f0*/  UTMACCTL.PF [UR6] ;  /* 0x00000000060079b9 */ /* 0x0007e40008040000 */
[----:B---3--:R-:W-:Y:S01]  /*0300*/  NOP ;  /* 0x0000000000007918 */ /* 0x008fe20000000000 */
.L_x_5:
[----:B------:R-:W-:Y:S05]  /*0310*/  BSYNC.RECONVERGENT B0 ;  /* 0x0000000000007941 */ /* 0x000fea0003800200 */
.L_x_4:
[----:B------:R-:W-:Y:S04]  /*0320*/  BSSY.RECONVERGENT B0, `(.L_x_6) ;  /* 0x000000a000007945 */ /* 0x000fe80003800200 */
        /* <DEDUP_REMOVED lines=9> */
.L_x_7:
[----:B------:R-:W-:Y:S05]  /*03c0*/  BSYNC.RECONVERGENT B0 ;  /* 0x0000000000007941 */ /* 0x000fea0003800200 */
.L_x_6:
[----:B------:R-:W3:Y:S01]  /*03d0*/  LDCU.64 UR6, c[0x0][0x888] ;  /* 0x00011100ff0677ac */ /* 0x000ee20008000a00 */
[----:B------:R-:W-:Y:S02]  /*03e0*/  UISETP.EQ.U32.AND UP1, UPT, UR4, URZ, UPT ;  /* 0x000000ff0400728c */ /* 0x000fe4000bf22070 */
[----:B------:R-:W-:Y:S02]  /*03f0*/  UPLOP3.LUT UP2, UPT, UPT, UPT, UPT, 0x80, 0x8 ;  /* 0x000000000008789c */ /* 0x000fe40003f4f070 */
[----:B---3--:R-:W-:-:S04]  /*0400*/  UISETP.NE.U32.AND UP0, UPT, UR6, URZ, UPT ;  /* 0x000000ff0600728c */ /* 0x008fc8000bf05070 */
[----:B------:R-:W-:-:S04]  /*0410*/  UISETP.NE.AND.EX UP0, UPT, UR7, URZ, UPT, UP0 ;  /* 0x000000ff0700728c */ /* 0x000fc8000bf05300 */
[----:B------:R-:W-:-:S04]  /*0420*/  UISETP.EQ.OR.EX UP3, UPT, UR5, URZ, !UP0, UP1 ;  /* 0x000000ff0500728c */ /* 0x000fc8000c762710 */
[----:B------:R-:W-:-:S05]  /*0430*/  UP2UR UR44, UPR, URZ, 0x8 ;  /* 0x00000008ff2c7883 */ /* 0x000fca0008000000 */
[----:B------:R-:W-:Y:S07]  /*0440*/  BRA.U !UP3, `(.L_x_8) ;  /* 0x000000010b207547 */ /* 0x000fee000b800000 */
[----:B-----5:R-:W-:Y:S01]  /*0450*/  R2UR UR6, R48 ;  /* 0x00000000300672ca */ /* 0x020fe200000e0000 */
[----:B------:R-:W-:Y:S02]  /*0460*/  UISETP.NE.U32.AND UP2, UPT, UR4, URZ, UPT ;  /* 0x000000ff0400728c */ /* 0x000fe4000bf45070 */
[----:B------:R-:W-:Y:S02]  /*0470*/  USEL UR4, URZ, 0xffffffff, UP0 ;  /* 0xffffffffff047887 */ /* 0x000fe40008000000 */
[----:B------:R-:W-:-:S08]  /*0480*/  UISETP.NE.AND.EX UP2, UPT, UR5, URZ, UPT, UP2 ;  /* 0x000000ff0500728c */ /* 0x000fd0000bf45320 */
[----:B------:R-:W-:-:S04]  /*0490*/  UISETP.NE.AND UP1, UPT, UR6, URZ, UPT ;  /* 0x000000ff0600728c */ /* 0x000fc8000bf25270 */
[----:B------:R-:W-:-:S04]  /*04a0*/  @!UP2 USEL UR4, URZ, 0xffffffff, UP1 ;  /* 0xffffffffff04a887 */ /* 0x000fc80008800000 */
[----:B------:R-:W-:-:S04]  /*04b0*/  ULOP3.LUT UR4, UR4, 0x1, URZ, 0xc0, !UPT ;  /* 0x0000000104047892 */ /* 0x000fc8000f8ec0ff */
[----:B------:R-:W-:-:S11]  /*04c0*/  UISETP.NE.U32.AND UP2, UPT, UR4, 0x1, UPT ;  /* 0x000000010400788c */ /* 0x000fd6000bf45070 */
.L_x_8:
[----:B--2---:R-:W2:Y:S01]  /*04d0*/  SHFL.IDX PT, R2, R106, RZ, 0x1f ;  /* 0x00001fff6a027589 */ /* 0x004ea200000e0000 */
[----:B------:R-:W-:-:S04]  /*04e0*/  UISETP.NE.AND UP1, UPT, UR8, 0x2, UPT ;  /* 0x000000020800788c */ /* 0x000fc8000bf25270 */
[----:B------:R-:W-:Y:S01]  /*04f0*/  USEL UR13, URZ, 0x1, UP1 ;  /* 0x00000001ff0d7887 */ /* 0x000fe20008800000 */
[----:B--2---:R-:W-:-:S13]  /*0500*/  ISETP.NE.AND P0, PT, R2, RZ, PT ;  /* 0x000000ff0200720c */ /* 0x004fda0003f05270 */
[----:B------:R-:W-:Y:S05]  /*0510*/  @P0 BRA `(.L_x_9) ;  /* 0x0000000400e40947 */ /* 0x000fea0003800000 */
[----:B------:R-:W-:Y:S01]  /*0520*/  ELECT P0, URZ, PT ;  /* 0x0000000000ff782f */ /* 0x000fe20003800000 */
[----:B------:R-:W-:-:S12]  /*0530*/  BSSY.RECONVERGENT B0, `(.L_x_9) ;  /* 0x0000077000007945 */ /* 0x000fd80003800200 */
[----:B------:R-:W-:Y:S05]  /*0540*/  @!P0 BRA `(.L_x_10) ;  /* 0x0000000400d48947 */ /* 0x000fea0003800000 */
[----:B------:R-:W2:Y:S01]  /*0550*/  S2UR UR5, SR_CgaCtaId ;  /* 0x00000000000579c3 */ /* 0x000ea20000008800 */
[----:B------:R-:W-:Y:S01]  /*0560*/  UMOV UR6, 0x400 ;  /* 0x0000040000067882 */ /* 0x000fe20000000000 */
[----:B------:R-:W-:Y:S01]  /*0570*/  UMOV UR4, 0x1 ;  /* 0x0000000100047882 */ /* 0x000fe20000000000 */
[----:B--2---:R-:W-:Y:S02]  /*0580*/  ULEA UR5, UR5, UR6, 0x18 ;  /* 0x0000000605057291 */ /* 0x004fe4000f8ec0ff */
[----:B------:R-:W-:-:S04]  /*0590*/  UIADD3 UR6, UPT, UPT, -UR4, 0x100000, URZ ;  /* 0x0010000004067890 */ /* 0x000fc8000fffe1ff */
[----:B------:R-:W-:Y:S02]  /*05a0*/  USHF.L.U32 UR7, UR6, 0xb, URZ ;  /* 0x0000000b06077899 */ /* 0x000fe400080006ff */
[----:B------:R-:W-:Y:S01]  /*05b0*/  USHF.L.U32 UR6, UR6, 0x1, URZ ;  /* 0x0000000106067899 */ /* 0x000fe200080006ff */
[----:B------:R-:W2:Y:S11]  /*05c0*/  FENCE.VIEW.ASYNC.S ;  /* 0x00000000000073c6 */ /* 0x000eb60000000000 */
[----:B--2---:R2:W3:Y:S01]  /*05d0*/  SYNCS.EXCH.64 URZ, [UR5], UR6 ;  /* 0x0000000605ff75b2 */ /* 0x0044e20008000100 */
[----:B------:R2:W4:Y:S01]  /*05e0*/  SYNCS.EXCH.64 URZ, [UR5+0x1b0], UR6 ;  /* 0x0001b00605ff75b2 */ /* 0x0005220008000100 */
[----:B------:R2:W1:Y:S01]  /*05f0*/  SYNCS.EXCH.64 URZ, [UR5+0x8], UR6 ;  /* 0x0000080605ff75b2 */ /* 0x0004620008000100 */
        /* <DEDUP_REMOVED lines=104> */
[----:B------:R2:W1:Y:S02]  /*0c80*/  SYNCS.EXCH.64 URZ, [UR5+0x358], UR6 ;  /* 0x0003580605ff75b2 */ /* 0x0004640008000100 */
[----:B--234-:R-:W-:Y:S01]  /*0c90*/  NOP ;  /* 0x0000000000007918 */ /* 0x01cfe20000000000 */
.L_x_10:
[----:B------:R-:W-:Y:S05]  /*0ca0*/  BSYNC.RECONVERGENT B0 ;  /* 0x0000000000007941 */ /* 0x000fea0003800200 */
.L_x_9:
[----:B------:R-:W2:Y:S01]  /*0cb0*/  SHFL.IDX PT, R2, R106, RZ, 0x1f ;  /* 0x00001fff6a027589 */ /* 0x000ea200000e0000 */
[----:B------:R-:W-:Y:S01]  /*0cc0*/  NOP ;  /* 0x0000000000007918 */ /* 0x000fe20000000000 */
[----:B--2---:R-:W-:-:S13]  /*0cd0*/  ISETP.NE.AND P0, PT, R2, 0x1, PT ;  /* 0x000000010200780c */ /* 0x004fda0003f05270 */
[----:B------:R-:W-:Y:S05]  /*0ce0*/  @P0 BRA `(.L_x_11) ;  /* 0x0000000000400947 */ /* 0x000fea0003800000 */
[----:B------:R-:W2:Y:S01]  /*0cf0*/  S2UR UR6, SR_CgaCtaId ;  /* 0x00000000000679c3 */ /* 0x000ea20000008800 */
[----:B------:R-:W-:Y:S01]  /*0d00*/  UMOV UR7, 0x400 ;  /* 0x0000040000077882 */ /* 0x000fe20000000000 */
[----:B------:R-:W-:Y:S01]  /*0d10*/  UMOV UR5, 0x20 ;  /* 0x0000002000057882 */ /* 0x000fe20000000000 */
[----:B------:R-:W-:Y:S01]  /*0d20*/  UMOV UR4, 0x80 ;  /* 0x0000008000047882 */ /* 0x000fe20000000000 */
[----:B------:R-:W-:-:S04]  /*0d30*/  UIADD3 UR10, UPT, UPT, -UR5, 0x100000, URZ ;  /* 0x00100000050a7890 */ /* 0x000fc8000fffe1ff */
[----:B------:R-:W-:Y:S02]  /*0d40*/  USHF.L.U32 UR11, UR10, 0xb, URZ ;  /* 0x0000000b0a0b7899 */ /* 0x000fe400080006ff */
[----:B------:R-:W-:Y:S02]  /*0d50*/  USHF.L.U32 UR10, UR10, 0x1, URZ ;  /* 0x000000010a0a7899 */ /* 0x000fe400080006ff */
[----:B------:R-:W-:-:S04]  /*0d60*/  UIADD3 UR4, UPT, UPT, -UR4, 0x100000, URZ ;  /* 0x0010000004047890 */ /* 0x000fc8000fffe1ff */
[----:B------:R-:W-:Y:S02]  /*0d70*/  USHF.L.U32 UR5, UR4, 0xb, URZ ;  /* 0x0000000b04057899 */ /* 0x000fe400080006ff */
[----:B------:R-:W-:Y:S01]  /*0d80*/  USHF.L.U32 UR4, UR4, 0x1, URZ ;  /* 0x0000000104047899 */ /* 0x000fe200080006ff */
[----:B------:R-:W-:Y:S01]  /*0d90*/  ELECT P0, URZ, PT ;  /* 0x0000000000ff782f */ /* 0x000fe20003800000 */
[----:B--2---:R-:W-:Y:S01]  /*0da0*/  ULEA UR6, UR6, UR7, 0x18 ;  /* 0x0000000706067291 */ /* 0x004fe2000f8ec0ff */
[----:B------:R-:W2:Y:S11]  /*0db0*/  FENCE.VIEW.ASYNC.S ;  /* 0x00000000000073c6 */ /* 0x000eb60000000000 */
[----:B--2---:R2:W3:Y:S01]  /*0dc0*/  SYNCS.EXCH.64 URZ, [UR6+0x360], UR10 ;  /* 0x0003600a06ff75b2 */ /* 0x0044e20008000100 */
[----:B------:R2:W4:Y:S01]  /*0dd0*/  SYNCS.EXCH.64 URZ, [UR6+0x368], UR4 ;  /* 0x0003680406ff75b2 */ /* 0x0005220008000100 */
[----:B------:R-:W-:Y:S01]  /*0de0*/  NOP ;  /* 0x0000000000007918 */ /* 0x000fe20000000000 */
.L_x_11:
[----:B------:R-:W1:Y:S01]  /*0df0*/  SHFL.IDX PT, R2, R106, RZ, 0x1f ;  /* 0x00001fff6a027589 */ /* 0x000e6200000e0000 */
[----:B------:R-:W-:Y:S01]  /*0e00*/  NOP ;  /* 0x0000000000007918 */ /* 0x000fe20000000000 */
[----:B-1----:R-:W-:-:S13]  /*0e10*/  ISETP.NE.AND P0, PT, R2, 0x3, PT ;  /* 0x000000030200780c */ /* 0x002fda0003f05270 */
[----:B------:R-:W-:Y:S05]  /*0e20*/  @P0 BRA `(.L_x_12) ;  /* 0x0000000000300947 */ /* 0x000fea0003800000 */
[----:B--2---:R-:W1:Y:S01]  /*0e30*/  S2UR UR5, SR_CgaCtaId ;  /* 0x00000000000579c3 */ /* 0x004e620000008800 */
[----:B------:R-:W-:Y:S01]  /*0e40*/  UMOV UR6, 0x400 ;  /* 0x0000040000067882 */ /* 0x000fe20000000000 */
[----:B------:R-:W-:Y:S01]  /*0e50*/  UMOV UR4, 0x20 ;  /* 0x0000002000047882 */ /* 0x000fe20000000000 */
[----:B------:R-:W-:Y:S01]  /*0e60*/  ELECT P0, URZ, PT ;  /* 0x0000000000ff782f */ /* 0x000fe20003800000 */
[----:B-1----:R-:W-:Y:S02]  /*0e70*/  ULEA UR5, UR5, UR6, 0x18 ;  /* 0x0000000605057291 */ /* 0x002fe4000f8ec0ff */
[----:B------:R-:W-:-:S04]  /*0e80*/  UIADD3 UR6, UPT, UPT, -UR4, 0x100000, URZ ;  /* 0x0010000004067890 */ /* 0x000fc8000fffe1ff */
[----:B------:R-:W-:Y:S02]  /*0e90*/  USHF.L.U32 UR7, UR6, 0xb, URZ ;  /* 0x0000000b06077899 */ /* 0x000fe400080006ff */
[----:B------:R-:W-:Y:S01]  /*0ea0*/  USHF.L.U32 UR6, UR6, 0x1, URZ ;  /* 0x0000000106067899 */ /* 0x000fe200080006ff */
[----:B------:R-:W1:Y:S11]  /*0eb0*/  FENCE.VIEW.ASYNC.S ;  /* 0x00000000000073c6 */ /* 0x000e760000000000 */
[----:B-1----:R1:W2:Y:S01]  /*0ec0*/  SYNCS.EXCH.64 URZ, [UR5+0x370], UR6 ;  /* 0x0003700605ff75b2 */ /* 0x0022a20008000100 */
[----:B------:R1:W1:Y:S01]  /*0ed0*/  SYNCS.EXCH.64 URZ, [UR5+0x378], UR6 ;  /* 0x0003780605ff75b2 */ /* 0x0002620008000100 */
[----:B------:R-:W-:Y:S01]  /*0ee0*/  NOP ;  /* 0x0000000000007918 */ /* 0x000fe20000000000 */
.L_x_12:
[----:B------:R-:W3:Y:S01]  /*0ef0*/  SHFL.IDX PT, R2, R106, RZ, 0x1f ;  /* 0x00001fff6a027589 */ /* 0x000ee200000e0000 */
[----:B------:R-:W-:Y:S01]  /*0f00*/  NOP ;  /* 0x0000000000007918 */ /* 0x000fe20000000000 */
[----:B---3--:R-:W-:-:S13]  /*0f10*/  ISETP.NE.AND P0, PT, R2, 0x4, PT ;  /* 0x000000040200780c */ /* 0x008fda0003f05270 */
[----:B------:R-:W-:Y:S05]  /*0f20*/  @P0 BRA `(.L_x_13) ;  /* 0x00000000004c0947 */ /* 0x000fea0003800000 */
[----:B-12---:R-:W1:Y:S01]  /*0f30*/  S2UR UR5, SR_CgaCtaId ;  /* 0x00000000000579c3 */ /* 0x006e620000008800 */
[----:B------:R-:W-:Y:S01]  /*0f40*/  UMOV UR7, 0x100 ;  /* 0x0000010000077882 */ /* 0x000fe20000000000 */
[----:B------:R-:W-:Y:S01]  /*0f50*/  UMOV UR6, 0x400 ;  /* 0x0000040000067882 */ /* 0x000fe20000000000 */
[----:B------:R-:W-:Y:S01]  /*0f60*/  USEL UR7, UR7, 0xe0, UP2 ;  /* 0x000000e007077887 */ /* 0x000fe20009000000 */
[----:B------:R-:W-:Y:S01]  /*0f70*/  UMOV UR4, 0x1 ;  /* 0x0000000100047882 */ /* 0x000fe20000000000 */
[----:B------:R-:W-:Y:S01]  /*0f80*/  ELECT P0, URZ, PT ;  /* 0x0000000000ff782f */ /* 0x000fe20003800000 */
[----:B------:R-:W-:-:S04]  /*0f90*/  UIADD3 UR10, UPT, UPT, -UR4, 0x100000, URZ ;  /* 0x00100000040a7890 */ /* 0x000fc8000fffe1ff */
[----:B------:R-:W-:Y:S02]  /*0fa0*/  USHF.L.U32 UR11, UR10, 0xb, URZ ;  /* 0x0000000b0a0b7899 */ /* 0x000fe400080006ff */
[----:B------:R-:W-:Y:S02]  /*0fb0*/  USHF.L.U32 UR10, UR10, 0x1, URZ ;  /* 0x000000010a0a7899 */ /* 0x000fe400080006ff */
[----:B-1----:R-:W-:Y:S02]  /*0fc0*/  ULEA UR5, UR5, UR6, 0x18 ;  /* 0x0000000605057291 */ /* 0x002fe4000f8ec0ff */
[----:B------:R-:W-:-:S04]  /*0fd0*/  UIADD3 UR6, UPT, UPT, -UR7, 0x100000, URZ ;  /* 0x0010000007067890 */ /* 0x000fc8000fffe1ff */
[----:B------:R-:W-:Y:S02]  /*0fe0*/  USHF.L.U32 UR7, UR6, 0xb, URZ ;  /* 0x0000000b06077899 */ /* 0x000fe400080006ff */
[----:B------:R-:W-:Y:S01]  /*0ff0*/  USHF.L.U32 UR6, UR6, 0x1, URZ ;  /* 0x0000000106067899 */ /* 0x000fe200080006ff */
[----:B------:R-:W1:Y:S03]  /*1000*/  FENCE.VIEW.ASYNC.S ;  /* 0x00000000000073c6 */ /* 0x000e660000000000 */
[----:B-1----:R3:W1:Y:S08]  /*1010*/  SYNCS.EXCH.64 URZ, [UR5+0x380], UR10 ;  /* 0x0003800a05ff75b2 */ /* 0x0026700008000100 */
[----:B------:R3:W2:Y:S01]  /*1020*/  SYNCS.EXCH.64 URZ, [UR5+0x390], UR6 ;  /* 0x0003900605ff75b2 */ /* 0x0006a20008000100 */
[----:B------:R3:W1:Y:S01]  /*1030*/  SYNCS.EXCH.64 URZ, [UR5+0x388], UR10 ;  /* 0x0003880a05ff75b2 */ /* 0x0006620008000100 */
[----:B------:R3:W1:Y:S02]  /*1040*/  SYNCS.EXCH.64 URZ, [UR5+0x398], UR6 ;  /* 0x0003980605ff75b2 */ /* 0x0006640008000100 */
[----:B---3--:R-:W-:Y:S01]  /*1050*/  NOP ;  /* 0x0000000000007918 */ /* 0x008fe20000000000 */
.L_x_13:
[----:B------:R-:W3:Y:S01]  /*1060*/  SHFL.IDX PT, R2, R106, RZ, 0x1f ;  /* 0x00001fff6a027589 */ /* 0x000ee200000e0000 */
[----:B------:R-:W-:Y:S01]  /*1070*/  NOP ;  /* 0x0000000000007918 */ /* 0x000fe20000000000 */
[----:B---3--:R-:W-:-:S13]  /*1080*/  ISETP.NE.AND P0, PT, R2, 0x5, PT ;  /* 0x000000050200780c */ /* 0x008fda0003f05270 */
[----:B------:R-:W-:Y:S05]  /*1090*/  @P0 BRA `(.L_x_14) ;  /* 0x0000000000580947 */ /* 0x000fea0003800000 */
[----:B-12---:R-:W1:Y:S01]  /*10a0*/  S2UR UR6, SR_CgaCtaId ;  /* 0x00000000000679c3 */ /* 0x006e620000008800 */
        /* <DEDUP_REMOVED lines=10> */
[----:B-1----:R-:W-:Y:S01]  /*1150*/  ULEA UR6, UR6, UR7, 0x18 ;  /* 0x0000000706067291 */ /* 0x002fe2000f8ec0ff */
[----:B------:R-:W1:Y:S11]  /*1160*/  FENCE.VIEW.ASYNC.S ;  /* 0x00000000000073c6 */ /* 0x000e760000000000 */
[----:B-1----:R3:W1:Y:S01]  /*1170*/  SYNCS.EXCH.64 URZ, [UR6+0x3a0], UR10 ;  /* 0x0003a00a06ff75b2 */ /* 0x0026620008000100 */
[----:B------:R3:W2:Y:S01]  /*1180*/  SYNCS.EXCH.64 URZ, [UR6+0x3c0], UR4 ;  /* 0x0003c00406ff75b2 */ /* 0x0006a20008000100 */
[----:B------:R3:W1:Y:S01]  /*1190*/  SYNCS.EXCH.64 URZ, [UR6+0x3a8], UR10 ;  /* 0x0003a80a06ff75b2 */ /* 0x0006620008000100 */
[----:B------:R3:W1:Y:S01]  /*11a0*/  SYNCS.EXCH.64 URZ, [UR6+0x3c8], UR4 ;  /* 0x0003c80406ff75b2 */ /* 0x0006620008000100 */
[----:B------:R3:W1:Y:S01]  /*11b0*/  SYNCS.EXCH.64 URZ, [UR6+0x3b0], UR10 ;  /* 0x0003b00a06ff75b2 */ /* 0x0006620008000100 */
[----:B------:R3:W1:Y:S01]  /*11c0*/  SYNCS.EXCH.64 URZ, [UR6+0x3d0], UR4 ;  /* 0x0003d00406ff75b2 */ /* 0x0006620008000100 */
[----:B------:R3:W1:Y:S01]  /*11d0*/  SYNCS.EXCH.64 URZ, [UR6+0x3b8], UR10 ;  /* 0x0003b80a06ff75b2 */ /* 0x0006620008000100 */
[----:B------:R3:W1:Y:S02]  /*11e0*/  SYNCS.EXCH.64 URZ, [UR6+0x3d8], UR4 ;  /* 0x0003d80406ff75b2 */ /* 0x0006640008000100 */
[----:B---3--:R-:W-:Y:S01]  /*11f0*/  NOP ;  /* 0x0000000000007918 */ /* 0x008fe20000000000 */
.L_x_14:
[----:B------:R-:W3:Y:S01]  /*1200*/  SHFL.IDX PT, R2, R106, RZ, 0x1f ;  /* 0x00001fff6a027589 */ /* 0x000ee200000e0000 */
[----:B------:R-:W-:Y:S01]  /*1210*/  NOP ;  /* 0x0000000000007918 */ /* 0x000fe20000000000 */
[----:B---3--:R-:W-:-:S13]  /*1220*/  ISETP.NE.AND P0, PT, R2, 0x3, PT ;  /* 0x000000030200780c */ /* 0x008fda0003f05270 */
[----:B------:R-:W-:Y:S05]  /*1230*/  @P0 BRA `(.L_x_15) ;  /* 0x0000000000380947 */ /* 0x000fea0003800000 */
[----:B-12---:R-:W1:Y:S01]  /*1240*/  S2UR UR5, SR_CgaCtaId ;  /* 0x00000000000579c3 */ /* 0x006e620000008800 */
        /* <DEDUP_REMOVED lines=8> */
[----:B-1----:R3:W1:Y:S01]  /*12d0*/  SYNCS.EXCH.64 URZ, [UR5+0x3e0], UR6 ;  /* 0x0003e00605ff75b2 */ /* 0x0026620008000100 */
[----:B------:R3:W2:Y:S01]  /*12e0*/  SYNCS.EXCH.64 URZ, [UR5+0x3f0], UR6 ;  /* 0x0003f00605ff75b2 */ /* 0x0006a20008000100 */
[----:B------:R3:W1:Y:S01]  /*12f0*/  SYNCS.EXCH.64 URZ, [UR5+0x3e8], UR6 ;  /* 0x0003e80605ff75b2 */ /* 0x0006620008000100 */
[----:B------:R3:W1:Y:S02]  /*1300*/  SYNCS.EXCH.64 URZ, [UR5+0x3f8], UR6 ;  /* 0x0003f80605ff75b2 */ /* 0x0006640008000100 */
[----:B---3--:R-:W-:Y:S01]  /*1310*/  NOP ;  /* 0x0000000000007918 */ /* 0x008fe20000000000 */
.L_x_15:
[----:B-12---:R-:W1:Y:S01]  /*1320*/  S2UR UR5, SR_CTAID.X ;  /* 0x00000000000579c3 */ /* 0x006e620000002500 */
[----:B------:R-:W-:-:S05]  /*1330*/  CS2R.32 R99, SR_CgaSize ;  /* 0x0000000000637805 */ /* 0x000fca0000008a00 */
[----:B------:R-:W-:-:S05]  /*1340*/  IMAD R99, R99, -0xa0, RZ ;  /* 0xffffff6063637824 */ /* 0x000fca00078e02ff */
[----:B------:R-:W-:-:S14]  /*1350*/  R2UR UR7, R99 ;  /* 0x00000000630772ca */ /* 0x000fdc00000e0000 */
[----:B------:R-:W2:Y:S01]  /*1360*/  LDCU UR7, c[0x0][UR7+0x2b0] ;  /* 0x00005600070777ac */ /* 0x000ea20008000800 */
[----:B------:R-:W-:Y:S01]  /*1370*/  NOP ;  /* 0x0000000000007918 */ /* 0x000fe20000000000 */
[----:B------:R-:W-:-:S05]  /*1380*/  CS2R.32 R99, SR_CgaSize ;  /* 0x0000000000637805 */ /* 0x000fca0000008a00 */
[----:B------:R-:W-:-:S05]  /*1390*/  IMAD R99, R99, -0xa0, RZ ;  /* 0xffffff6063637824 */ /* 0x000fca00078e02ff */
[----:B------:R-:W-:-:S14]  /*13a0*/  R2UR UR6, R99 ;  /* 0x00000000630672ca */ /* 0x000fdc00000e0000 */
[----:B------:R-:W3:Y:S01]  /*13b0*/  LDCU UR6, c[0x0][UR6+0x2b4] ;  /* 0x00005680060677ac */ /* 0x000ee20008000800 */
[----:B------:R-:W4:Y:S08]  /*13c0*/  S2UR UR4, SR_CTAID.Y ;  /* 0x00000000000479c3 */ /* 0x000f300000002600 */
[----:B------:R-:W3:Y:S01]  /*13d0*/  LDC R9, c[0x0][0xb24] ;  /* 0x0002c900ff097b82 */ /* 0x000ee20000000800 */
[----:B-1----:R-:W-:-:S02]  /*13e0*/  I2FP.F32.U32 R5, UR5 ;  /* 0x0000000500057c45 */ /* 0x002fc40008201000 */
[----:B------:R-:W-:-:S05]  /*13f0*/  CS2R.32 R3, SR_CgaSize ;  /* 0x0000000000037805 */ /* 0x000fca0000008a00 */
[----:B------:R-:W-:-:S06]  /*1400*/  IMAD R3, R3, -0xa0, RZ ;  /* 0xffffff6003037824 */ /* 0x000fcc00078e02ff */
[----:B------:R-:W1:Y:S01]  /*1410*/  LDC R3, c[0x0][R3+0x2a0] ;  /* 0x0000a80003037b82 */ /* 0x000e620000000800 */
[----:B------:R-:W-:Y:S01]  /*1420*/  MOV R99, UR5 ;  /* 0x0000000500637c02 */ /* 0x000fe20008000f00 */
[----:B--2---:R-:W-:Y:S01]  /*1430*/  FMUL R5, R5, UR7 ;  /* 0x0000000705057c20 */ /* 0x004fe20008400000 */
[----:B----4-:R-:W-:Y:S02]  /*1440*/  I2FP.F32.U32 R4, UR4 ;  /* 0x0000000400047c45 */ /* 0x010fe40008201000 */
[----:B------:R-:W-:-:S05]  /*1450*/  CS2R.32 R2, SR_CgaSize ;  /* 0x0000000000027805 */ /* 0x000fca0000008a00 */
[----:B------:R-:W-:-:S06]  /*1460*/  IMAD R2, R2, -0xa0, RZ ;  /* 0xffffff6002027824 */ /* 0x000fcc00078e02ff */
[----:B------:R-:W2:Y:S01]  /*1470*/  LDC R2, c[0x0][R2+0x2a4] ;  /* 0x0000a90002027b82 */ /* 0x000ea20000000800 */
[----:B------:R-:W4:Y:S01]  /*1480*/  F2I.U32.TRUNC.NTZ R96, R5 ;  /* 0x0000000500607305 */ /* 0x000f22000020f000 */
[----:B------:R-:W-:Y:S01]  /*1490*/  MOV R97, UR4 ;  /* 0x0000000400617c02 */ /* 0x000fe20008000f00 */
[----:B---3--:R-:W-:-:S05]  /*14a0*/  FMUL R4, R4, UR6 ;  /* 0x0000000604047c20 */ /* 0x008fca0008400000 */
[----:B------:R-:W-:Y:S01]  /*14b0*/  BAR.SYNC.DEFER_BLOCKING 0x0 ;  /* 0x0000000000007b1d */ /* 0x000fe20000010000 */
[----:B------:R-:W-:-:S05]  /*14c0*/  ISETP.GE.AND P0, PT, R9, 0x1, PT ;  /* 0x000000010900780c */ /* 0x000fca0003f06270 */
[----:B------:R-:W3:Y:S02]  /*14d0*/  F2I.U32.TRUNC.NTZ R81, R4 ;  /* 0x0000000400517305 */ /* 0x000ee4000020f000 */
[----:B------:R-:W2:Y:S01]  /*14e0*/  S2UR UR36, SR_CTAID.Z ;  /* 0x00000000002479c3 */ /* 0x000ea20000002700 */
[----:B----4-:R-:W-:-:S05]  /*14f0*/  IADD3 R96, PT, PT, -R96, RZ, RZ ;  /* 0x000000ff60607210 */ /* 0x010fca0007ffe1ff */
[----:B-1----:R-:W-:Y:S01]  /*1500*/  IMAD R96, R3, R96, UR5 ;  /* 0x0000000503607e24 */ /* 0x002fe2000f8e0260 */
[----:B---3--:R-:W-:-:S05]  /*1510*/  IADD3 R81, PT, PT, -R81, RZ, RZ ;  /* 0x000000ff51517210 */ /* 0x008fca0007ffe1ff */
[----:B--2---:R-:W-:Y:S01]  /*1520*/  IMAD R81, R2, R81, UR4 ;  /* 0x0000000402517e24 */ /* 0x004fe2000f8e0251 */
[----:B------:R-:W-:Y:S06]  /*1530*/  @!P0 BRA `(.L_x_16) ;  /* 0x0000000000b88947 */ /* 0x000fec0003800000 */
[----:B------:R-:W1:Y:S01]  /*1540*/  LDC.64 R4, c[0x0][0xb18] ;  /* 0x0002c600ff047b82 */ /* 0x000e620000000a00 */
[----:B------:R-:W-:-:S07]  /*1550*/  ISETP.NE.AND P0, PT, R9, 0x1, PT ;  /* 0x000000010900780c */ /* 0x000fce0003f05270 */
[----:B------:R-:W2:Y:S08]  /*1560*/  LDC R10, c[0x0][0xb0c] ;  /* 0x0002c300ff0a7b82 */ /* 0x000eb00000000800 */
[----:B------:R-:W3:Y:S08]  /*1570*/  LDC R11, c[0x0][0x370] ;  /* 0x0000dc00ff0b7b82 */ /* 0x000ef00000000800 */
[----:B------:R-:W4:Y:S01]  /*1580*/  LDC R12, c[0x0][0x374] ;  /* 0x0000dd00ff0c7b82 */ /* 0x000f220000000800 */
[----:B-1----:R-:W-:-:S07]  /*1590*/  ISETP.NE.AND P1, PT, R4, 0x1, PT ;  /* 0x000000010400780c */ /* 0x002fce0003f25270 */
[----:B------:R-:W3:Y:S01]  /*15a0*/  LDC.64 R6, c[0x0][0xb10] ;  /* 0x0002c400ff067b82 */ /* 0x000ee20000000a00 */
[----:B--2---:R-:W-:-:S07]  /*15b0*/  ISETP.NE.AND P2, PT, R10, 0x1, PT ;  /* 0x000000010a00780c */ /* 0x004fce0003f45270 */
[----:B------:R-:W1:Y:S08]  /*15c0*/  LDC R8, c[0x0][0xb20] ;  /* 0x0002c800ff087b82 */ /* 0x000e700000000800 */
[----:B------:R-:W2:Y:S01]  /*15d0*/  LDC.64 R2, c[0x0][0xb28] ;  /* 0x0002ca00ff027b82 */ /* 0x000ea20000000a00 */
[----:B----4-:R-:W-:-:S04]  /*15e0*/  IMAD.HI.U32 R13, R12, R5, RZ ;  /* 0x000000050c0d7227 */ /* 0x010fc800078e00ff */
[----:B------:R-:W-:-:S04]  /*15f0*/  IMAD.HI.U32 R5, R97, R5, RZ ;  /* 0x0000000561057227 */ /* 0x000fc800078e00ff */
[----:B---3--:R-:W-:-:S04]  /*1600*/  IMAD.HI.U32 R14, R11, R6, RZ ;  /* 0x000000060b0e7227 */ /* 0x008fc800078e00ff */
[----:B------:R-:W-:Y:S01]  /*1610*/  IMAD.HI.U32 R16, R99, R6, RZ ;  /* 0x0000000663107227 */ /* 0x000fe200078e00ff */
[-C--:B------:R-:W-:Y:S02]  /*1620*/  @P2 SHF.R.U32.HI R11, RZ, R7.reuse, R14 ;  /* 0x00000007ff0b2219 */ /* 0x080fe4000001160e */
[-C--:B-1----:R-:W-:Y:S02]  /*1630*/  @P1 SHF.R.U32.HI R12, RZ, R8.reuse, R13 ;  /* 0x00000008ff0c1219 */ /* 0x082fe4000001160d */
[----:B------:R-:W-:Y:S02]  /*1640*/  SHF.R.U32.HI R8, RZ, R8, R5 ;  /* 0x00000008ff087219 */ /* 0x000fe40000011605 */
[----:B------:R-:W-:Y:S02]  /*1650*/  SHF.R.U32.HI R16, RZ, R7, R16 ;  /* 0x00000007ff107219 */ /* 0x000fe40000011610 */
[----:B------:R-:W-:Y:S01]  /*1660*/  SEL R5, R97, R8, !P1 ;  /* 0x0000000861057207 */ /* 0x000fe20004800000 */
[----:B--2---:R-:W-:Y:S01]  /*1670*/  IMAD.HI.U32 R14, R12, R2, RZ ;  /* 0x000000020c0e7227 */ /* 0x004fe200078e00ff */
[----:B------:R-:W-:-:S03]  /*1680*/  SEL R7, R99, R16, !P2 ;  /* 0x0000001063077207 */ /* 0x000fc60005000000 */
[----:B------:R-:W-:Y:S01]  /*1690*/  IMAD.HI.U32 R6, R11, R2, RZ ;  /* 0x000000020b067227 */ /* 0x000fe200078e00ff */
[----:B------:R-:W-:-:S04]  /*16a0*/  @P0 SHF.R.U32.HI R12, RZ, R3, R14 ;  /* 0x00000003ff0c0219 */ /* 0x000fc8000001160e */
[----:B------:R-:W-:Y:S01]  /*16b0*/  @P0 SHF.R.U32.HI R11, RZ, R3, R6 ;  /* 0x00000003ff0b0219 */ /* 0x000fe20000011606 */
[----:B------:R-:W-:-:S04]  /*16c0*/  IMAD R12, R12, R9, RZ ;  /* 0x000000090c0c7224 */ /* 0x000fc800078e02ff */
[----:B------:R-:W-:Y:S01]  /*16d0*/  IMAD R6, R11, R9, RZ ;  /* 0x000000090b067224 */ /* 0x000fe200078e02ff */
[----:B------:R-:W-:-:S04]  /*16e0*/  ISETP.GE.AND P1, PT, R5, R12, PT ;  /* 0x0000000c0500720c */ /* 0x000fc80003f26270 */
[----:B------:R-:W-:Y:S01]  /*16f0*/  ISETP.GE.OR P1, PT, R7, R6, P1 ;  /* 0x000000060700720c */ /* 0x000fe20000f26670 */
[----:B------:R-:W-:-:S05]  /*1700*/  IMAD.HI.U32 R6, R5, R2, RZ ;  /* 0x0000000205067227 */ /* 0x000fca00078e00ff */
[----:B------:R-:W-:-:S04]  /*1710*/  SHF.R.U32.HI R6, RZ, R3, R6 ;  /* 0x00000003ff067219 */ /* 0x000fc80000011606 */
[----:B------:R-:W-:-:S03]  /*1720*/  SEL R6, R5, R6, !P0 ;  /* 0x0000000605067207 */ /* 0x000fc60004000000 */
[----:B------:R-:W-:Y:S01]  /*1730*/  @!P1 IMAD.HI.U32 R8, R7, R2, RZ ;  /* 0x0000000207089227 */ /* 0x000fe200078e00ff */
[----:B------:R-:W-:-:S04]  /*1740*/  IADD3 R2, PT, PT, -R6, RZ, RZ ;  /* 0x000000ff06027210 */ /* 0x000fc80007ffe1ff */
[----:B------:R-:W-:Y:S01]  /*1750*/  @!P1 SHF.R.U32.HI R8, RZ, R3, R8 ;  /* 0x00000003ff089219 */ /* 0x000fe20000011608 */
[----:B------:R-:W-:-:S03]  /*1760*/  IMAD R2, R9, R2, R5 ;  /* 0x0000000209027224 */ /* 0x000fc600078e0205 */
[----:B------:R-:W-:Y:S02]  /*1770*/  @!P1 SEL R3, R7, R8, !P0 ;  /* 0x0000000807039207 */ /* 0x000fe40004000000 */
[----:B------:R-:W-:-:S03]  /*1780*/  IADD3 R8, PT, PT, -R5, RZ, RZ ;  /* 0x000000ff05087210 */ /* 0x000fc60007ffe1ff */
[--C-:B------:R-:W-:Y:S02]  /*1790*/  @!P1 IMAD.IADD R6, R6, 0x1, -R3.reuse ;  /* 0x0000000106069824 */ /* 0x100fe400078e0a03 */
[----:B------:R-:W-:Y:S01]  /*17a0*/  @!P1 IMAD R3, R2, R11, R3 ;  /* 0x0000000b02039224 */ /* 0x000fe200078e0203 */
[----:B------:R-:W-:Y:S01]  /*17b0*/  IADD3 R2, PT, PT, -R7, RZ, RZ ;  /* 0x000000ff07027210 */ /* 0x000fe20007ffe1ff */
[----:B------:R-:W-:Y:S02]  /*17c0*/  @!P1 IMAD R5, R6, R9, R7 ;  /* 0x0000000906059224 */ /* 0x000fe400078e0207 */
[----:B------:R-:W-:Y:S02]  /*17d0*/  IMAD R8, R4, R8, R97 ;  /* 0x0000000804087224 */ /* 0x000fe400078e0261 */
[----:B------:R-:W-:Y:S02]  /*17e0*/  @!P1 IMAD.MOV.U32 R7, RZ, RZ, R3 ;  /* 0x000000ffff079224 */ /* 0x000fe400078e0003 */
[----:B------:R-:W-:-:S02]  /*17f0*/  IMAD R2, R10, R2, R99 ;  /* 0x000000020a027224 */ /* 0x000fc400078e0263 */
[----:B------:R-:W-:Y:S02]  /*1800*/  IMAD R97, R5, R4, R8 ;  /* 0x0000000405617224 */ /* 0x000fe400078e0208 */
[----:B------:R-:W-:Y:S02]  /*1810*/  IMAD R99, R7, R10, R2 ;  /* 0x0000000a07637224 */ /* 0x000fe400078e0202 */
.L_x_16:
[----:B------:R-:W1:Y:S01]  /*1820*/  LDCU UR4, c[0x0][0xb30] ;  /* 0x00016600ff0477ac */ /* 0x000e620008000800 */
[----:B------:R-:W2:Y:S08]  /*1830*/  S2UR UR37, SR_CgaCtaId ;  /* 0x00000000002579c3 */ /* 0x000eb00000008800 */
[----:B------:R-:W3:Y:S01]  /*1840*/  LDC R40, c[0x0][0xb24] ;  /* 0x0002c900ff287b82 */ /* 0x000ee20000000800 */
[----:B-1----:R-:W-:-:S09]  /*1850*/  UISETP.NE.AND UP1, UPT, UR4, 0x1, UPT ;  /* 0x000000010400788c */ /* 0x002fd2000bf25270 */
[----:B--2---:R-:W-:Y:S05]  /*1860*/  BRA.U UP1, `(.L_x_17) ;  /* 0x0000000101407547 */ /* 0x004fea000b800000 */
[----:B------:R-:W1:Y:S08]  /*1870*/  LDC.64 R4, c[0x0][0xb10] ;  /* 0x0002c400ff047b82 */ /* 0x000e700000000a00 */
[----:B------:R-:W2:Y:S08]  /*1880*/  LDC.64 R2, c[0x0][0xb18] ;  /* 0x0002c600ff027b82 */ /* 0x000eb00000000a00 */
[----:B------:R-:W4:Y:S08]  /*1890*/  LDC R6, c[0x0][0xb20] ;  /* 0x0002c800ff067b82 */ /* 0x000f300000000800 */
[----:B------:R-:W3:Y:S01]  /*18a0*/  LDC R8, c[0x0][0xb0c] ;  /* 0x0002c300ff087b82 */ /* 0x000ee20000000800 */
[----:B-1----:R-:W-:-:S05]  /*18b0*/  IMAD.HI.U32 R4, R99, R4, RZ ;  /* 0x0000000463047227 */ /* 0x002fca00078e00ff */
[----:B------:R-:W-:Y:S01]  /*18c0*/  SHF.R.U32.HI R4, RZ, R5, R4 ;  /* 0x00000005ff047219 */ /* 0x000fe20000011604 */
[----:B--2---:R-:W-:Y:S01]  /*18d0*/  IMAD.HI.U32 R3, R97, R3, RZ ;  /* 0x0000000361037227 */ /* 0x004fe200078e00ff */
[----:B------:R-:W-:-:S04]  /*18e0*/  ISETP.NE.AND P0, PT, R2, 0x1, PT ;  /* 0x000000010200780c */ /* 0x000fc80003f05270 */
[----:B----4-:R-:W-:-:S04]  /*18f0*/  SHF.R.U32.HI R6, RZ, R6, R3 ;  /* 0x00000006ff067219 */ /* 0x010fc80000011603 */
[----:B------:R-:W-:Y:S02]  /*1900*/  SEL R3, R97, R6, !P0 ;  /* 0x0000000661037207 */ /* 0x000fe40004000000 */
[----:B---3--:R-:W-:-:S04]  /*1910*/  ISETP.NE.AND P1, PT, R8, 0x1, PT ;  /* 0x000000010800780c */ /* 0x008fc80003f25270 */
[----:B------:R-:W-:-:S05]  /*1920*/  SEL R4, R99, R4, !P1 ;  /* 0x0000000463047207 */ /* 0x000fca0004800000 */
[----:B------:R-:W-:Y:S02]  /*1930*/  IMAD.IADD R5, R3, 0x1, -R4 ;  /* 0x0000000103057824 */ /* 0x000fe400078e0a04 */
[----:B------:R-:W-:Y:S02]  /*1940*/  IMAD.IADD R3, R4, 0x1, -R3 ;  /* 0x0000000104037824 */ /* 0x000fe400078e0a03 */
[----:B------:R-:W-:Y:S02]  /*1950*/  IMAD R99, R5, R8, R99 ;  /* 0x0000000805637224 */ /* 0x000fe400078e0263 */
[----:B------:R-:W-:-:S07]  /*1960*/  IMAD R97, R3, R2, R97 ;  /* 0x0000000203617224 */ /* 0x000fce00078e0261 */
.L_x_17:
[----:B------:R-:W-:Y:S01]  /*1970*/  BAR.SYNC.DEFER_BLOCKING 0x0 ;  /* 0x0000000000007b1d */ /* 0x000fe20000010000 */
[----:B------:R-:W-:Y:S01]  /*1980*/  UISETP.NE.AND UP1, UPT, UR8, 0x2, UPT ;  /* 0x000000020800788c */ /* 0x000fe2000bf25270 */
[----:B------:R-:W-:Y:S02]  /*1990*/  ISETP.NE.OR P5, PT, R0, 0x2, !P5 ;  /* 0x000000020000780c */ /* 0x000fe40006fa5670 */
[----:B------:R-:W-:-:S06]  /*19a0*/  LOP3.LUT R2, R103, 0x1f, RZ, 0xc0, !PT ;  /* 0x0000001f67027812 */ /* 0x000fcc00078ec0ff */
[----:B------:R-:W-:Y:S05]  /*19b0*/  BRA.U UP1, `(.L_x_18) ;  /* 0x0000002d015c7547 */ /* 0x000fea000b800000 */
[----:B------:R-:W1:Y:S01]  /*19c0*/  LDCU UR13, c[0x0][0x38c] ;  /* 0x00007180ff0d77ac */ /* 0x000e620008000800 */
[----:B------:R-:W2:Y:S01]  /*19d0*/  LDC R9, c[0x0][0x370] ;  /* 0x0000dc00ff097b82 */ /* 0x000ea20000000800 */
[----:B------:R-:W-:Y:S01]  /*19e0*/  PLOP3.LUT P1, PT, PT, PT, UP2, 0x80, 0x8 ;  /* 0x000000000008781c */ /* 0x000fe20003f2f028 */
[----:B------:R-:W-:Y:S01]  /*19f0*/  IMAD.MOV.U32 R15, RZ, RZ, 0x1 ;  /* 0x00000001ff0f7424 */ /* 0x000fe200078e00ff */
[----:B------:R-:W-:Y:S01]  /*1a00*/  ISETP.EQ.OR P4, PT, R2, RZ, P5 ;  /* 0x000000ff0200720c */ /* 0x000fe20002f82670 */
[----:B------:R-:W-:Y:S01]  /*1a10*/  IMAD.MOV.U32 R14, RZ, RZ, RZ ;  /* 0x000000ffff0e7224 */ /* 0x000fe200078e00ff */
[----:B------:R-:W-:Y:S02]  /*1a20*/  PLOP3.LUT P1, PT, P1, PT, PT, 0x8, 0x80 ;  /* 0x000000000080781c */ /* 0x000fe40000f2e170 */
[----:B------:R-:W-:Y:S01]  /*1a30*/  CS2R R12, SRZ ;  /* 0x00000000000c7805 */ /* 0x000fe2000001ff00 */
[----:B------:R-:W-:Y:S01]  /*1a40*/  IMAD.MOV.U32 R10, RZ, RZ, 0x1 ;  /* 0x00000001ff0a7424 */ /* 0x000fe200078e00ff */
[----:B------:R-:W4:Y:S01]  /*1a50*/  LDC R0, c[0x0][0x374] ;  /* 0x0000dd00ff007b82 */ /* 0x000f220000000800 */
[----:B------:R-:W2:Y:S01]  /*1a60*/  LDCU.64 UR22, c[0x0][0x348] ;  /* 0x00006900ff1677ac */ /* 0x000ea20008000a00 */
[----:B------:R-:W-:Y:S01]  /*1a70*/  UMOV UR6, URZ ;  /* 0x000000ff00067c82 */ /* 0x000fe20008000000 */
[----:B-1----:R-:W-:-:S04]  /*1a80*/  UIADD3 UR5, UPT, UPT, UR13, 0x1f, URZ ;  /* 0x0000001f0d057890 */ /* 0x002fc8000fffe0ff */
[----:B------:R-:W-:-:S04]  /*1a90*/  USHF.R.S32.HI UR4, URZ, 0x1f, UR5 ;  /* 0x0000001fff047899 */ /* 0x000fc80008011405 */
[----:B------:R-:W-:-:S04]  /*1aa0*/  ULEA.HI UR4, UR4, UR5, URZ, 0x5 ;  /* 0x0000000504047291 */ /* 0x000fc8000f8f28ff */
[----:B------:R-:W-:Y:S02]  /*1ab0*/  USHF.R.S32.HI UR15, URZ, 0x5, UR4 ;  /* 0x00000005ff0f7899 */ /* 0x000fe40008011404 */
[----:B------:R-:W-:Y:S02]  /*1ac0*/  UIADD3 UR4, UPT, UPT, UR13, -0x1, URZ ;  /* 0xffffffff0d047890 */ /* 0x000fe4000fffe0ff */
[----:B------:R-:W-:Y:S02]  /*1ad0*/  UISETP.LT.U32.AND UP0, UPT, UR15, 0x36, UPT ;  /* 0x000000360f00788c */ /* 0x000fe4000bf01070 */
[----:B------:R-:W-:Y:S02]  /*1ae0*/  UISETP.GE.U32.AND UP1, UPT, UR4, -0x3f, UPT ;  /* 0xffffffc10400788c */ /* 0x000fe4000bf26070 */
[----:B------:R-:W-:Y:S02]  /*1af0*/  USEL UR14, UR15, 0x36, UP0 ;  /* 0x000000360f0e7887 */ /* 0x000fe40008000000 */
[----:B------:R-:W-:-:S02]  /*1b00*/  UIADD3 UR13, UPT, UPT, UR13, 0x3e, URZ ;  /* 0x0000003e0d0d7890 */ /* 0x000fc4000fffe0ff */
[----:B------:R-:W-:Y:S02]  /*1b10*/  UIADD3 UR5, UPT, UPT, UR14, -0x1, URZ ;  /* 0xffffffff0e057890 */ /* 0x000fe4000fffe0ff */
[----:B------:R-:W-:-:S03]  /*1b20*/  UIADD3 UR7, UPT, UPT, UR15, -UR14, URZ ;  /* 0x8000000e0f077290 */ /* 0x000fc6000fffe0ff */
[----:B------:R-:W-:-:S04]  /*1b30*/  @UP1 UIADD3 UR5, UPT, UPT, UR14, URZ, URZ ;  /* 0x000000ff0e051290 */ /* 0x000fc8000fffe0ff */
[----:B--2---:R-:W-:-:S12]  /*1b40*/  UIADD3 UR5, UPT, UPT, UR5, 0x1, URZ ;  /* 0x0000000105057890 */ /* 0x004fd8000fffe0ff */
.L_x_36:
[----:B------:R-:W-:Y:S01]  /*1b50*/  UISETP.NE.AND UP0, UPT, UR37, URZ, UPT ;  /* 0x000000ff2500728c */ /* 0x000fe2000bf05270 */
[----:B------:R-:W1:Y:S08]  /*1b60*/  S2UR UR37, SR_CgaCtaId ;  /* 0x00000000002579c3 */ /* 0x000e700000008800 */
[----:B------:R-:W-:Y:S05]  /*1b70*/  BRA.U UP0, `(.L_x_19) ;  /* 0x0000000100347547 */ /* 0x000fea000b800000 */
[----:B------:R-:W2:Y:S01]  /*1b80*/  S2R R2, SR_CgaCtaId ;  /* 0x0000000000027919 */ /* 0x000ea20000008800 */
[----:B------:R-:W-:-:S04]  /*1b90*/  MOV R3, 0x400 ;  /* 0x0000040000037802 */ /* 0x000fc80000000f00 */
[----:B--2---:R-:W-:Y:S02]  /*1ba0*/  LEA R3, R2, R3, 0x18 ;  /* 0x0000000302037211 */ /* 0x004fe400078ec0ff */
[----:B------:R-:W-:-:S03]  /*1bb0*/  SHF.L.U32 R2, R10, 0x1f, RZ ;  /* 0x0000001f0a027819 */ /* 0x000fc600000006ff */
[----:B------:R-:W-:-:S04]  /*1bc0*/  IMAD R3, R12, 0x8, R3 ;  /* 0x000000080c037824 */ /* 0x000fc800078e0203 */
[----:B------:R-:W2:Y:S02]  /*1bd0*/  SYNCS.PHASECHK.TRANS64.TRYWAIT P0, [R3+URZ+0x3f0], R2 ;  /* 0x0003f002030075a7 */ /* 0x000ea400080011ff */
[----:B--2---:R-:W-:Y:S05]  /*1be0*/  @!P0 BRA `(.L_x_20) ;  /* 0x0000006400c88947 */ /* 0x004fea0003800000 */
.L_x_146:
[----:B------:R-:W-:Y:S01]  /*1bf0*/  VIADD R12, R12, 0x1 ;  /* 0x000000010c0c7836 */ /* 0x000fe20000000000 */
[----:B------:R2:W-:Y:S04]  /*1c00*/  SYNCS.ARRIVE.TRANS64.A1T0 RZ, [R3+URZ+0x3e0], RZ ;  /* 0x0003e0ff03ff79a7 */ /* 0x0005e800081000ff */
[----:B------:R-:W-:-:S04]  /*1c10*/  ISETP.NE.AND P0, PT, R12, 0x2, PT ;  /* 0x000000020c00780c */ /* 0x000fc80003f05270 */
[----:B------:R-:W-:Y:S02]  /*1c20*/  SEL R12, R12, RZ, P0 ;  /* 0x000000ff0c0c7207 */ /* 0x000fe40000000000 */
[----:B--2---:R-:W-:-:S04]  /*1c30*/  SEL R3, RZ, 0x1, P0 ;  /* 0x00000001ff037807 */ /* 0x004fc80000000000 */
[----:B------:R-:W-:-:S07]  /*1c40*/  LOP3.LUT R10, R10, R3, RZ, 0x3c, !PT ;  /* 0x000000030a0a7212 */ /* 0x000fce00078e3cff */
.L_x_19:
[----:B------:R-:W-:Y:S01]  /*1c50*/  UMOV UR4, 0x400 ;  /* 0x0000040000047882 */ /* 0x000fe20000000000 */
[----:B------:R-:W-:Y:S01]  /*1c60*/  SHF.L.U32 R2, R15, 0x1f, RZ ;  /* 0x0000001f0f027819 */ /* 0x000fe200000006ff */
[----:B-1----:R-:W-:Y:S01]  /*1c70*/  ULEA UR4, UR37, UR4, 0x18 ;  /* 0x0000000425047291 */ /* 0x002fe2000f8ec0ff */
[----:B------:R-:W-:Y:S01]  /*1c80*/  R2UR UR35, R99 ;  /* 0x00000000632372ca */ /* 0x000fe200000e0000 */
[----:B------:R-:W-:Y:S01]  /*1c90*/  UISETP.GE.U32.AND UP0, UPT, UR13, 0x3f, UPT ;  /* 0x0000003f0d00788c */ /* 0x000fe2000bf06070 */
[----:B------:R-:W-:Y:S01]  /*1ca0*/  R2UR UR11, R97 ;  /* 0x00000000610b72ca */ /* 0x000fe200000e0000 */
[----:B------:R-:W-:Y:S01]  /*1cb0*/  ULEA UR8, UR6, UR4, 0x3 ;  /* 0x0000000406087291 */ /* 0x000fe2000f8e18ff */
[----:B------:R-:W-:-:S08]  /*1cc0*/  UMOV UR24, URZ ;  /* 0x000000ff00187c82 */ /* 0x000fd00008000000 */
[----:B------:R1:W2:Y:S01]  /*1cd0*/  SYNCS.PHASECHK.TRANS64.TRYWAIT P0, [UR8+0x1b0], R2 ;  /* 0x0001b002ff0075a7 */ /* 0x0002a20008001108 */
[----:B------:R-:W-:Y:S02]  /*1ce0*/  USHF.L.U32 UR35, UR35, 0x6, URZ ;  /* 0x0000000623237899 */ /* 0x000fe400080006ff */
[----:B------:R-:W-:Y:S01]  /*1cf0*/  USHF.L.U32 UR11, UR11, 0x6, URZ ;  /* 0x000000060b0b7899 */ /* 0x000fe200080006ff */
[----:B------:R-:W-:Y:S11]  /*1d00*/  BRA.U !UP0, `(.L_x_21) ;  /* 0x0000000108a47547 */ /* 0x000ff6000b800000 */
[----:B------:R-:W-:Y:S01]  /*1d10*/  UMOV UR16, URZ ;  /* 0x000000ff00107c82 */ /* 0x000fe20008000000 */
[----:B------:R-:W-:-:S05]  /*1d20*/  UMOV UR17, UR6 ;  /* 0x0000000600117c82 */ /* 0x000fca0008000000 */
.L_x_26:
[----:B-1----:R-:W-:Y:S01]  /*1d30*/  ULEA UR33, UR17, UR4, 0x3 ;  /* 0x0000000411217291 */ /* 0x002fe2000f8e18ff */
[----:B--2---:R-:W-:Y:S01]  /*1d40*/  @!P5 MOV R3, 0x1000 ;  /* 0x000010000003d802 */ /* 0x004fe20000000f00 */
[----:B--2---:R-:W-:Y:S10]  /*1d50*/  @P0 BRA `(.L_x_22) ;  /* 0x00000000000c0947 */ /* 0x004ff40003800000 */
[----:B------:R-:W-:-:S04]  /*1d60*/  SHF.L.U32 R5, R15, 0x1f, RZ ;  /* 0x0000001f0f057819 */ /* 0x000fc800000006ff */
[----:B------:R-:W2:Y:S02]  /*1d70*/  SYNCS.PHASECHK.TRANS64.TRYWAIT P0, [UR33+0x1b0], R5 ;  /* 0x0001b005ff0075a7 */ /* 0x000ea40008001121 */
[----:B--2---:R-:W-:Y:S05]  /*1d80*/  @!P0 BRA `(.L_x_23) ;  /* 0x0000006400748947 */ /* 0x004fea0003800000 */
.L_x_22:
[----:B------:R2:W-:Y:S01]  /*1d90*/  @!P5 SYNCS.ARRIVE.TRANS64 RZ, [UR33], R3 ;  /* 0x00000003ffffd9a7 */ /* 0x0005e20008000021 */
[----:B------:R-:W-:Y:S04]  /*1da0*/  BSSY.RECONVERGENT B0, `(.L_x_24) ;  /* 0x0000003000007945 */ /* 0x000fe80003800200 */
[----:B------:R-:W-:Y:S05]  /*1db0*/  @P4 BRA `(.L_x_25) ;  /* 0x0000000000044947 */ /* 0x000fea0003800000 */
[----:B------:R-:W-:Y:S05]  /*1dc0*/  BPT.TRAP 0x1 ;  /* 0x000000040000795c */ /* 0x000fea0000300000 */
.L_x_25:
[----:B------:R-:W-:Y:S05]  /*1dd0*/  BSYNC.RECONVERGENT B0 ;  /* 0x0000000000007941 */ /* 0x000fea0003800200 */
.L_x_24:
[----:B------:R-:W-:Y:S02]  /*1de0*/  UIADD3 UR6, UPT, UPT, UR17, 0x1, URZ ;  /* 0x0000000111067890 */ /* 0x000fe4000fffe0ff */
[----:B------:R-:W-:Y:S02]  /*1df0*/  UIADD3 UR26, UP1, UPT, UR22, 0x80, URZ ;  /* 0x00000080161a7890 */ /* 0x000fe4000ff3e0ff */
[----:B------:R-:W-:Y:S02]  /*1e00*/  UISETP.NE.AND UP0, UPT, UR6, 0x36, UPT ;  /* 0x000000360600788c */ /* 0x000fe4000bf05270 */
[----:B------:R-:W-:Y:S02]  /*1e10*/  USHF.L.U32 UR34, UR16, 0x5, URZ ;  /* 0x0000000510227899 */ /* 0x000fe400080006ff */
[----:B------:R-:W-:Y:S02]  /*1e20*/  USEL UR9, URZ, 0x1, UP0 ;  /* 0x00000001ff097887 */ /* 0x000fe40008000000 */
[----:B------:R-:W-:-:S02]  /*1e30*/  USEL UR6, UR6, URZ, UP0 ;  /* 0x000000ff06067287 */ /* 0x000fc40008000000 */
[----:B------:R-:W-:Y:S02]  /*1e40*/  UIADD3 UR20, UP0, UPT, UR22, 0x180, URZ ;  /* 0x0000018016147890 */ /* 0x000fe4000ff1e0ff */
[----:B------:R-:W-:Y:S01]  /*1e50*/  ULEA UR8, UR6, UR4, 0x3 ;  /* 0x0000000406087291 */ /* 0x000fe2000f8e18ff */
[----:B------:R-:W-:Y:S01]  /*1e60*/  LOP3.LUT R15, R15, UR9, RZ, 0x3c, !PT ;  /* 0x000000090f0f7c12 */ /* 0x000fe2000f8e3cff */
[----:B------:R-:W-:Y:S02]  /*1e70*/  UIADD3.X UR27, UPT, UPT, URZ, UR23, URZ, UP1, !UPT ;  /* 0x00000017ff1b7290 */ /* 0x000fe40008ffe4ff */
[----:B------:R-:W-:Y:S01]  /*1e80*/  UIADD3.X UR21, UPT, UPT, URZ, UR23, URZ, UP0, !UPT ;  /* 0x00000017ff157290 */ /* 0x000fe200087fe4ff */
[----:B-1----:R-:W-:Y:S01]  /*1e90*/  SHF.L.U32 R2, R15, 0x1f, RZ ;  /* 0x0000001f0f027819 */ /* 0x002fe200000006ff */
[----:B------:R-:W-:Y:S01]  /*1ea0*/  UMOV UR18, 0x0 ;  /* 0x0000000000127882 */ /* 0x000fe20000000000 */
[----:B------:R-:W-:Y:S01]  /*1eb0*/  UMOV UR19, 0x10000000 ;  /* 0x1000000000137882 */ /* 0x000fe20000000000 */
[----:B------:R-:W-:Y:S01]  /*1ec0*/  UMOV UR12, UR36 ;  /* 0x00000024000c7c82 */ /* 0x000fe20008000000 */
[----:B------:R1:W1:Y:S01]  /*1ed0*/  SYNCS.PHASECHK.TRANS64.TRYWAIT P0, [UR8+0x1b0], R2 ;  /* 0x0001b002ff0075a7 */ /* 0x0002620008001108 */
[----:B------:R-:W-:Y:S01]  /*1ee0*/  ULEA UR8, UR17, UR4, 0xb ;  /* 0x0000000411087291 */ /* 0x000fe2000f8e58ff */
[----:B------:R-:W-:Y:S01]  /*1ef0*/  UMOV UR9, UR33 ;  /* 0x0000002100097c82 */ /* 0x000fe20008000000 */
[----:B------:R-:W-:-:S02]  /*1f00*/  UMOV UR10, UR34 ;  /* 0x00000022000a7c82 */ /* 0x000fc40008000000 */
[----:B------:R-:W-:Y:S02]  /*1f10*/  UIADD3 UR32, UPT, UPT, UR8, 0x2800, URZ ;  /* 0x0000280008207890 */ /* 0x000fe4000fffe0ff */
[----:B------:R-:W-:Y:S02]  /*1f20*/  UIADD3 UR8, UPT, UPT, UR8, 0x1d800, URZ ;  /* 0x0001d80008087890 */ /* 0x000fe4000fffe0ff */
[----:B------:R-:W-:Y:S01]  /*1f30*/  UIADD3 UR16, UPT, UPT, UR16, 0x1, URZ ;  /* 0x0000000110107890 */ /* 0x000fe2000fffe0ff */
[----:B------:R-:W-:Y:S01]  /*1f40*/  UMOV UR24, UR5 ;  /* 0x0000000500187c82 */ /* 0x000fe20008000000 */
[----:B------:R-:W-:Y:S02]  /*1f50*/  UMOV UR17, UR6 ;  /* 0x0000000600117c82 */ /* 0x000fe40008000000 */
[----:B------:R-:W-:Y:S01]  /*1f60*/  UISETP.NE.AND UP0, UPT, UR16, UR5, UPT ;  /* 0x000000051000728c */ /* 0x000fe2000bf05270 */
[----:B------:R1:W-:Y:S02]  /*1f70*/  UTMALDG.3D [UR32], [UR26], desc[UR18] ;  /* 0x000012201a0075b4 */ /* 0x0003e40008011000 */
[----:B------:R1:W-:Y:S06]  /*1f80*/  UTMALDG.3D [UR8], [UR20], desc[UR18] ;  /* 0x00001208140075b4 */ /* 0x0003ec0008011000 */
[----:B------:R-:W-:Y:S05]  /*1f90*/  BRA.U UP0, `(.L_x_26) ;  /* 0xfffffffd00647547 */ /* 0x000fea000b83ffff */
.L_x_21:
[----:B-1----:R-:W-:Y:S01]  /*1fa0*/  ULEA UR8, UR6, UR4, 0x3 ;  /* 0x0000000406087291 */ /* 0x002fe2000f8e18ff */
[----:B------:R-:W-:Y:S01]  /*1fb0*/  SHF.L.U32 R2, R15, 0x1f, RZ ;  /* 0x0000001f0f027819 */ /* 0x000fe200000006ff */
[----:B------:R-:W-:Y:S01]  /*1fc0*/  @!P1 SYNCS.ARRIVE.TRANS64.A1T0 RZ, [UR4+0x378], RZ ;  /* 0x000378ffffff99a7 */ /* 0x000fe20008100004 */
[----:B------:R-:W-:-:S06]  /*1fd0*/  UISETP.GT.AND UP0, UPT, UR15, UR14, UPT ;  /* 0x0000000e0f00728c */ /* 0x000fcc000bf04270 */
[----:B--2---:R1:W2:Y:S03]  /*1fe0*/  SYNCS.PHASECHK.TRANS64.TRYWAIT P0, [UR8+0x1b0], R2 ;  /* 0x0001b002ff0075a7 */ /* 0x0042a60008001108 */
[----:B------:R-:W-:Y:S05]  /*1ff0*/  BRA.U !UP0, `(.L_x_27) ;  /* 0x0000000108a87547 */ /* 0x000fea000b800000 */
[----:B------:R-:W-:Y:S01]  /*2000*/  UIADD3 UR21, UPT, UPT, UR7, UR24, URZ ;  /* 0x0000001807157290 */ /* 0x000fe2000fffe0ff */
[----:B------:R-:W-:-:S11]  /*2010*/  UMOV UR25, UR6 ;  /* 0x0000000600197c82 */ /* 0x000fd60008000000 */
.L_x_32:
[----:B-1----:R-:W-:Y:S01]  /*2020*/  ULEA UR17, UR25, UR4, 0x3 ;  /* 0x0000000419117291 */ /* 0x002fe2000f8e18ff */
[----:B--2---:R-:W-:Y:S01]  /*2030*/  @!P5 MOV R3, 0x1000 ;  /* 0x000010000003d802 */ /* 0x004fe20000000f00 */
[----:B--2---:R-:W-:Y:S10]  /*2040*/  @P0 BRA `(.L_x_28) ;  /* 0x00000000000c0947 */ /* 0x004ff40003800000 */
[----:B------:R-:W-:-:S04]  /*2050*/  SHF.L.U32 R5, R15, 0x1f, RZ ;  /* 0x0000001f0f057819 */ /* 0x000fc800000006ff */
[----:B------:R-:W2:Y:S02]  /*2060*/  SYNCS.PHASECHK.TRANS64.TRYWAIT P0, [UR17+0x1b0], R5 ;  /* 0x0001b005ff0075a7 */ /* 0x000ea40008001111 */
[----:B--2---:R-:W-:Y:S05]  /*2070*/  @!P0 BRA `(.L_x_29) ;  /* 0x0000006000d08947 */ /* 0x004fea0003800000 */
.L_x_28:
[----:B------:R2:W-:Y:S01]  /*2080*/  @!P5 SYNCS.ARRIVE.TRANS64 RZ, [UR17], R3 ;  /* 0x00000003ffffd9a7 */ /* 0x0005e20008000011 */
[----:B------:R-:W-:Y:S04]  /*2090*/  BSSY.RECONVERGENT B0, `(.L_x_30) ;  /* 0x0000003000007945 */ /* 0x000fe80003800200 */
[----:B------:R-:W-:Y:S05]  /*20a0*/  @P4 BRA `(.L_x_31) ;  /* 0x0000000000044947 */ /* 0x000fea0003800000 */
[----:B------:R-:W-:Y:S05]  /*20b0*/  BPT.TRAP 0x1 ;  /* 0x000000040000795c */ /* 0x000fea0000300000 */
.L_x_31:
[----:B------:R-:W-:Y:S05]  /*20c0*/  BSYNC.RECONVERGENT B0 ;  /* 0x0000000000007941 */ /* 0x000fea0003800200 */
.L_x_30:
        /* <DEDUP_REMOVED lines=20> */
[----:B------:R-:W-:Y:S01]  /*2210*/  UIADD3 UR8, UPT, UPT, UR8, 0x1d800, URZ ;  /* 0x0001d80008087890 */ /* 0x000fe2000fffe0ff */
[----:B------:R-:W-:Y:S01]  /*2220*/  UMOV UR9, UR17 ;  /* 0x0000001100097c82 */ /* 0x000fe20008000000 */
[----:B------:R-:W-:Y:S01]  /*2230*/  UMOV UR10, UR18 ;  /* 0x00000012000a7c82 */ /* 0x000fe20008000000 */
[----:B------:R-:W-:Y:S01]  /*2240*/  UIADD3 UR24, UPT, UPT, UR24, 0x1, URZ ;  /* 0x0000000118187890 */ /* 0x000fe2000fffe0ff */
[----:B------:R-:W-:-:S03]  /*2250*/  UMOV UR25, UR6 ;  /* 0x0000000600197c82 */ /* 0x000fc60008000000 */
[----:B------:R1:W-:Y:S01]  /*2260*/  UTMALDG.3D [UR16], [UR30], desc[UR26] ;  /* 0x00001a101e0075b4 */ /* 0x0003e20008011000 */
[----:B------:R-:W-:Y:S01]  /*2270*/  UISETP.NE.AND UP0, UPT, UR24, UR21, UPT ;  /* 0x000000151800728c */ /* 0x000fe2000bf05270 */
[----:B------:R1:W-:Y:S08]  /*2280*/  UTMALDG.3D [UR8], [UR28], desc[UR26] ;  /* 0x00001a081c0075b4 */ /* 0x0003f00008011000 */
[----:B------:R-:W-:Y:S05]  /*2290*/  BRA.U UP0, `(.L_x_32) ;  /* 0xfffffffd00607547 */ /* 0x000fea000b83ffff */
.L_x_27:
[C---:B-1----:R-:W-:Y:S01]  /*22a0*/  LEA R2, R14.reuse, UR4, 0x3 ;  /* 0x000000040e027c11 */ /* 0x042fe2000f8e18ff */
[----:B------:R-:W-:Y:S01]  /*22b0*/  NOP ;  /* 0x0000000000007918 */ /* 0x000fe20000000000 */
[----:B--2---:R-:W-:Y:S02]  /*22c0*/  SHF.L.U32 R3, R13, 0x1f, RZ ;  /* 0x0000001f0d037819 */ /* 0x004fe400000006ff */
[----:B------:R-:W-:Y:S02]  /*22d0*/  LEA R4, R14, UR4, 0x4 ;  /* 0x000000040e047c11 */ /* 0x000fe4000f8e20ff */
[----:B------:R-:W1:Y:S02]  /*22e0*/  SYNCS.PHASECHK.TRANS64.TRYWAIT P0, [R2+URZ+0x380], R3 ;  /* 0x00038003020075a7 */ /* 0x000e6400080011ff */
[----:B-1----:R-:W-:Y:S05]  /*22f0*/  @!P0 BRA `(.L_x_33) ;  /* 0x0000006000488947 */ /* 0x002fea0003800000 */
.L_x_149:
[----:B------:R-:W2:Y:S01]  /*2300*/  LDS.128 R4, [R4+0x410] ;  /* 0x0004100004047984 */ /* 0x000ea20000000c00 */
[----:B---3--:R-:W-:Y:S01]  /*2310*/  ISETP.GE.AND P0, PT, R40, 0x1, PT ;  /* 0x000000012800780c */ /* 0x008fe20003f06270 */
[----:B-1----:R-:W-:Y:S01]  /*2320*/  VIADD R2, R2, 0x390 ;  /* 0x0000039002027836 */ /* 0x002fe20000000000 */
[----:B------:R-:W-:Y:S01]  /*2330*/  @!PT LDS RZ, [RZ] ;  /* 0x00000000fffff984 */ /* 0x000fe20000000800 */
[----:B------:R-:W-:Y:S01]  /*2340*/  @!PT LDS RZ, [RZ] ;  /* 0x00000000fffff984 */ /* 0x000fe20000000800 */
[----:B------:R-:W-:Y:S01]  /*2350*/  @!PT LDS RZ, [RZ] ;  /* 0x00000000fffff984 */ /* 0x000fe20000000800 */
[----:B------:R-:W-:Y:S01]  /*2360*/  @!PT LDS RZ, [RZ] ;  /* 0x00000000fffff984 */ /* 0x000fe20000000800 */
[----:B------:R1:W-:Y:S06]  /*2370*/  MEMBAR.ALL.CTA ;  /* 0x0000000000007992 */ /* 0x0003ec0000008000 */
[----:B-1----:R-:W1:Y:S01]  /*2380*/  FENCE.VIEW.ASYNC.S ;  /* 0x00000000000073c6 */ /* 0x002e620000000000 */
[----:B------:R-:W-:-:S04]  /*2390*/  PRMT R2, RZ, 0x654, R2 ;  /* 0x00000654ff027816 */ /* 0x000fc80000000002 */
[----:B-1----:R1:W-:Y:S01]  /*23a0*/  SYNCS.ARRIVE.TRANS64.RED.A1T0 RZ, [R2+URZ], RZ ;  /* 0x000000ff02ff79a7 */ /* 0x0023e200081004ff */
[----:B--2---:R-:W-:-:S13]  /*23b0*/  LOP3.LUT P2, RZ, R6, 0x1, RZ, 0xc0, !PT ;  /* 0x0000000106ff7812 */ /* 0x004fda000784c0ff */
[----:B------:R-:W-:Y:S01]  /*23c0*/  @P2 SHF.R.U32.HI R3, RZ, 0x10, R5 ;  /* 0x00000010ff032819 */ /* 0x000fe20000011605 */
[----:B------:R-:W-:Y:S01]  /*23d0*/  VOTEU.ANY UP0, P2 ;  /* 0x0000000000ff7886 */ /* 0x000fe20001000100 */
[----:B------:R-:W-:Y:S02]  /*23e0*/  @P2 MOV R11, R4 ;  /* 0x00000004000b2202 */ /* 0x000fe40000000f00 */
[----:B------:R-:W-:Y:S02]  /*23f0*/  @P2 R2UR.BROADCAST UR8, R3 ;  /* 0x00000000030822ca */ /* 0x000fe400008e0000 */
[----:B------:R-:W-:-:S11]  /*2400*/  @P2 LOP3.LUT R8, R5, 0xffff, RZ, 0xc0, !PT ;  /* 0x0000ffff05082812 */ /* 0x000fd600078ec0ff */
[----:B------:R-:W-:Y:S01]  /*2410*/  @UP0 UMOV UR36, UR8 ;  /* 0x0000000800240c82 */ /* 0x000fe20008000000 */
[----:B-1----:R-:W-:Y:S05]  /*2420*/  @!P0 BRA `(.L_x_34) ;  /* 0x0000000000b88947 */ /* 0x002fea0003800000 */
[----:B------:R-:W4:Y:S01]  /*2430*/  LDC.64 R4, c[0x0][0xb18] ;  /* 0x0002c600ff047b82 */ /* 0x000f220000000a00 */
[----:B------:R-:W-:-:S07]  /*2440*/  ISETP.NE.AND P3, PT, R40, 0x1, PT ;  /* 0x000000012800780c */ /* 0x000fce0003f65270 */
[----:B------:R-:W1:Y:S08]  /*2450*/  LDC.64 R6, c[0x0][0xb10] ;  /* 0x0002c400ff067b82 */ /* 0x000e700000000a00 */
[----:B------:R-:W2:Y:S08]  /*2460*/  LDC R16, c[0x0][0xb20] ;  /* 0x0002c800ff107b82 */ /* 0x000eb00000000800 */
[----:B------:R-:W3:Y:S01]  /*2470*/  LDC R18, c[0x0][0xb0c] ;  /* 0x0002c300ff127b82 */ /* 0x000ee20000000800 */
[----:B----4-:R-:W-:Y:S01]  /*2480*/  IMAD.HI.U32 R17, R0, R5, RZ ;  /* 0x0000000500117227 */ /* 0x010fe200078e00ff */
[----:B------:R-:W-:-:S03]  /*2490*/  ISETP.NE.AND P0, PT, R4, 0x1, PT ;  /* 0x000000010400780c */ /* 0x000fc60003f05270 */
[----:B------:R-:W-:-:S03]  /*24a0*/  IMAD.HI.U32 R5, R8, R5, RZ ;  /* 0x0000000508057227 */ /* 0x000fc600078e00ff */
[----:B------:R-:W4:Y:S01]  /*24b0*/  LDC.64 R2, c[0x0][0xb28] ;  /* 0x0002ca00ff027b82 */ /* 0x000f220000000a00 */
[----:B-1----:R-:W-:-:S04]  /*24c0*/  IMAD.HI.U32 R20, R9, R6, RZ ;  /* 0x0000000609147227 */ /* 0x002fc800078e00ff */
[----:B------:R-:W-:Y:S01]  /*24d0*/  IMAD.HI.U32 R22, R11, R6, RZ ;  /* 0x000000060b167227 */ /* 0x000fe200078e00ff */
[----:B------:R-:W-:Y:S02]  /*24e0*/  SHF.R.U32.HI R20, RZ, R7, R20 ;  /* 0x00000007ff147219 */ /* 0x000fe40000011614 */
[-C--:B--2---:R-:W-:Y:S02]  /*24f0*/  SHF.R.U32.HI R17, RZ, R16.reuse, R17 ;  /* 0x00000010ff117219 */ /* 0x084fe40000011611 */
[----:B------:R-:W-:Y:S02]  /*2500*/  SHF.R.U32.HI R5, RZ, R16, R5 ;  /* 0x00000010ff057219 */ /* 0x000fe40000011605 */
[----:B------:R-:W-:Y:S02]  /*2510*/  SEL R17, R0, R17, !P0 ;  /* 0x0000001100117207 */ /* 0x000fe40004000000 */
[----:B------:R-:W-:Y:S02]  /*2520*/  SHF.R.U32.HI R22, RZ, R7, R22 ;  /* 0x00000007ff167219 */ /* 0x000fe40000011616 */
[----:B---3--:R-:W-:-:S02]  /*2530*/  ISETP.NE.AND P1, PT, R18, 0x1, PT ;  /* 0x000000011200780c */ /* 0x008fc40003f25270 */
[----:B------:R-:W-:Y:S02]  /*2540*/  SEL R5, R8, R5, !P0 ;  /* 0x0000000508057207 */ /* 0x000fe40004000000 */
[----:B------:R-:W-:Y:S02]  /*2550*/  SEL R19, R9, R20, !P1 ;  /* 0x0000001409137207 */ /* 0x000fe40004800000 */
[----:B------:R-:W-:Y:S01]  /*2560*/  SEL R7, R11, R22, !P1 ;  /* 0x000000160b077207 */ /* 0x000fe20004800000 */
[----:B----4-:R-:W-:-:S04]  /*2570*/  IMAD.HI.U32 R20, R17, R2, RZ ;  /* 0x0000000211147227 */ /* 0x010fc800078e00ff */
[----:B------:R-:W-:Y:S01]  /*2580*/  IMAD.HI.U32 R6, R19, R2, RZ ;  /* 0x0000000213067227 */ /* 0x000fe200078e00ff */
[----:B------:R-:W-:-:S04]  /*2590*/  @P3 SHF.R.U32.HI R17, RZ, R3, R20 ;  /* 0x00000003ff113219 */ /* 0x000fc80000011614 */
[----:B------:R-:W-:Y:S01]  /*25a0*/  @P3 SHF.R.U32.HI R19, RZ, R3, R6 ;  /* 0x00000003ff133219 */ /* 0x000fe20000011606 */
[----:B------:R-:W-:-:S04]  /*25b0*/  IMAD R17, R40, R17, RZ ;  /* 0x0000001128117224 */ /* 0x000fc800078e02ff */
[----:B------:R-:W-:Y:S01]  /*25c0*/  IMAD R6, R40, R19, RZ ;  /* 0x0000001328067224 */ /* 0x000fe200078e02ff */
[C---:B------:R-:W-:Y:S02]  /*25d0*/  ISETP.GE.AND P0, PT, R5.reuse, R17, PT ;  /* 0x000000110500720c */ /* 0x040fe40003f06270 */
[----:B------:R-:W-:Y:S02]  /*25e0*/  IADD3 R17, PT, PT, -R5, RZ, RZ ;  /* 0x000000ff05117210 */ /* 0x000fe40007ffe1ff */
[----:B------:R-:W-:Y:S01]  /*25f0*/  ISETP.GE.OR P0, PT, R7, R6, P0 ;  /* 0x000000060700720c */ /* 0x000fe20000706670 */
[----:B------:R-:W-:-:S04]  /*2600*/  IMAD.HI.U32 R6, R5, R2, RZ ;  /* 0x0000000205067227 */ /* 0x000fc800078e00ff */
[----:B------:R-:W-:Y:S01]  /*2610*/  IMAD R8, R4, R17, R8 ;  /* 0x0000001104087224 */ /* 0x000fe200078e0208 */
[----:B------:R-:W-:-:S04]  /*2620*/  SHF.R.U32.HI R6, RZ, R3, R6 ;  /* 0x00000003ff067219 */ /* 0x000fc80000011606 */
[----:B------:R-:W-:-:S03]  /*2630*/  SEL R6, R5, R6, !P3 ;  /* 0x0000000605067207 */ /* 0x000fc60005800000 */
[----:B------:R-:W-:-:S04]  /*2640*/  @!P0 IMAD.HI.U32 R16, R7, R2, RZ ;  /* 0x0000000207108227 */ /* 0x000fc800078e00ff */
[----:B------:R-:W-:Y:S01]  /*2650*/  IMAD.MOV R2, RZ, RZ, -R6 ;  /* 0x000000ffff027224 */ /* 0x000fe200078e0a06 */
[----:B------:R-:W-:-:S03]  /*2660*/  @!P0 SHF.R.U32.HI R16, RZ, R3, R16 ;  /* 0x00000003ff108219 */ /* 0x000fc60000011610 */
[----:B------:R-:W-:Y:S01]  /*2670*/  IMAD R2, R40, R2, R5 ;  /* 0x0000000228027224 */ /* 0x000fe200078e0205 */
[----:B------:R-:W-:-:S05]  /*2680*/  @!P0 SEL R3, R7, R16, !P3 ;  /* 0x0000001007038207 */ /* 0x000fca0005800000 */
[--C-:B------:R-:W-:Y:S02]  /*2690*/  @!P0 IMAD.IADD R6, R6, 0x1, -R3.reuse ;  /* 0x0000000106068824 */ /* 0x100fe400078e0a03 */
[----:B------:R-:W-:Y:S01]  /*26a0*/  @!P0 IMAD R3, R2, R19, R3 ;  /* 0x0000001302038224 */ /* 0x000fe200078e0203 */
[----:B------:R-:W-:Y:S01]  /*26b0*/  IADD3 R2, PT, PT, -R7, RZ, RZ ;  /* 0x000000ff07027210 */ /* 0x000fe20007ffe1ff */
[----:B------:R-:W-:Y:S02]  /*26c0*/  @!P0 IMAD R5, R40, R6, R7 ;  /* 0x0000000628058224 */ /* 0x000fe400078e0207 */
[----:B------:R-:W-:Y:S02]  /*26d0*/  @!P0 IMAD.MOV.U32 R7, RZ, RZ, R3 ;  /* 0x000000ffff078224 */ /* 0x000fe400078e0003 */
[----:B------:R-:W-:Y:S02]  /*26e0*/  IMAD R2, R18, R2, R11 ;  /* 0x0000000212027224 */ /* 0x000fe400078e020b */
[----:B------:R-:W-:-:S02]  /*26f0*/  IMAD R8, R5, R4, R8 ;  /* 0x0000000405087224 */ /* 0x000fc400078e0208 */
[----:B------:R-:W-:Y:S02]  /*2700*/  IMAD R11, R7, R18, R2 ;  /* 0x00000012070b7224 */ /* 0x000fe400078e0202 */
.L_x_34:
[----:B------:R-:W1:Y:S02]  /*2710*/  LDCU UR8, c[0x0][0xb30] ;  /* 0x00016600ff0877ac */ /* 0x000e640008000800 */
[----:B-1----:R-:W-:-:S09]  /*2720*/  UISETP.NE.AND UP0, UPT, UR8, 0x1, UPT ;  /* 0x000000010800788c */ /* 0x002fd2000bf05270 */
[----:B------:R-:W-:Y:S05]  /*2730*/  BRA.U UP0, `(.L_x_35) ;  /* 0x0000000100407547 */ /* 0x000fea000b800000 */
[----:B------:R-:W1:Y:S08]  /*2740*/  LDC.64 R4, c[0x0][0xb10] ;  /* 0x0002c400ff047b82 */ /* 0x000e700000000a00 */
[----:B------:R-:W2:Y:S08]  /*2750*/  LDC.64 R2, c[0x0][0xb18] ;  /* 0x0002c600ff027b82 */ /* 0x000eb00000000a00 */
[----:B------:R-:W3:Y:S08]  /*2760*/  LDC R6, c[0x0][0xb20] ;  /* 0x0002c800ff067b82 */ /* 0x000ef00000000800 */
[----:B------:R-:W4:Y:S01]  /*2770*/  LDC R16, c[0x0][0xb0c] ;  /* 0x0002c300ff107b82 */ /* 0x000f220000000800 */
[----:B-1----:R-:W-:-:S05]  /*2780*/  IMAD.HI.U32 R4, R11, R4, RZ ;  /* 0x000000040b047227 */ /* 0x002fca00078e00ff */
[----:B------:R-:W-:Y:S01]  /*2790*/  SHF.R.U32.HI R4, RZ, R5, R4 ;  /* 0x00000005ff047219 */ /* 0x000fe20000011604 */
[----:B--2---:R-:W-:Y:S01]  /*27a0*/  IMAD.HI.U32 R3, R8, R3, RZ ;  /* 0x0000000308037227 */ /* 0x004fe200078e00ff */
[----:B------:R-:W-:-:S04]  /*27b0*/  ISETP.NE.AND P0, PT, R2, 0x1, PT ;  /* 0x000000010200780c */ /* 0x000fc80003f05270 */
[----:B---3--:R-:W-:-:S04]  /*27c0*/  SHF.R.U32.HI R3, RZ, R6, R3 ;  /* 0x00000006ff037219 */ /* 0x008fc80000011603 */
[----:B------:R-:W-:Y:S02]  /*27d0*/  SEL R3, R8, R3, !P0 ;  /* 0x0000000308037207 */ /* 0x000fe40004000000 */
[----:B----4-:R-:W-:-:S04]  /*27e0*/  ISETP.NE.AND P1, PT, R16, 0x1, PT ;  /* 0x000000011000780c */ /* 0x010fc80003f25270 */
[----:B------:R-:W-:-:S05]  /*27f0*/  SEL R4, R11, R4, !P1 ;  /* 0x000000040b047207 */ /* 0x000fca0004800000 */
[----:B------:R-:W-:Y:S02]  /*2800*/  IMAD.IADD R5, R3, 0x1, -R4 ;  /* 0x0000000103057824 */ /* 0x000fe400078e0a04 */
[----:B------:R-:W-:Y:S02]  /*2810*/  IMAD.IADD R3, R4, 0x1, -R3 ;  /* 0x0000000104037824 */ /* 0x000fe400078e0a03 */
[----:B------:R-:W-:Y:S02]  /*2820*/  IMAD R11, R5, R16, R11 ;  /* 0x00000010050b7224 */ /* 0x000fe400078e020b */
[----:B------:R-:W-:-:S07]  /*2830*/  IMAD R8, R3, R2, R8 ;  /* 0x0000000203087224 */ /* 0x000fce00078e0208 */
.L_x_35:
[----:B------:R-:W-:Y:S01]  /*2840*/  VIADD R14, R14, 0x1 ;  /* 0x000000010e0e7836 */ /* 0x000fe20000000000 */
[----:B------:R-:W-:Y:S01]  /*2850*/  PLOP3.LUT P1, PT, PT, PT, PT, 0x80, 0x8 ;  /* 0x000000000008781c */ /* 0x000fe20003f2f070 */
[----:B------:R-:W-:Y:S02]  /*2860*/  IMAD.IADD R99, R11, 0x1, R96 ;  /* 0x000000010b637824 */ /* 0x000fe400078e0260 */
[----:B------:R-:W-:Y:S01]  /*2870*/  IMAD.IADD R97, R8, 0x1, R81 ;  /* 0x0000000108617824 */ /* 0x000fe200078e0251 */
[----:B------:R-:W-:-:S04]  /*2880*/  ISETP.NE.AND P0, PT, R14, 0x2, PT ;  /* 0x000000020e00780c */ /* 0x000fc80003f05270 */
[----:B------:R-:W-:Y:S02]  /*2890*/  SEL R2, RZ, 0x1, P0 ;  /* 0x00000001ff027807 */ /* 0x000fe40000000000 */
[----:B------:R-:W-:Y:S02]  /*28a0*/  SEL R14, R14, RZ, P0 ;  /* 0x000000ff0e0e7207 */ /* 0x000fe40000000000 */
[----:B------:R-:W-:Y:S01]  /*28b0*/  LOP3.LUT R13, R13, R2, RZ, 0x3c, !PT ;  /* 0x000000020d0d7212 */ /* 0x000fe200078e3cff */
[----:B------:R-:W-:Y:S06]  /*28c0*/  @P2 BRA `(.L_x_36) ;  /* 0xfffffff000a02947 */ /* 0x000fec000383ffff */
[----:B------:R-:W-:Y:S01]  /*28d0*/  UIADD3 UR4, UPT, UPT, UR4, 0x1b0, URZ ;  /* 0x000001b004047890 */ /* 0x000fe2000fffe0ff */
[----:B------:R-:W-:-:S03]  /*28e0*/  SHF.L.U32 R3, R15, 0x1f, RZ ;  /* 0x0000001f0f037819 */ /* 0x000fc600000006ff */
[----:B------:R-:W-:-:S09]  /*28f0*/  ULEA UR5, UR6, UR4, 0x3 ;  /* 0x0000000406057291 */ /* 0x000fd2000f8e18ff */
[----:B------:R-:W1:Y:S02]  /*2900*/  SYNCS.PHASECHK.TRANS64.TRYWAIT P0, [UR5], R3 ;  /* 0x00000003ff0075a7 */ /* 0x000e640008001105 */
[----:B-1----:R-:W-:Y:S05]  /*2910*/  @!P0 BRA `(.L_x_37) ;  /* 0x0000005800d48947 */ /* 0x002fea0003800000 */
.L_x_151:
[----:B------:R-:W-:-:S04]  /*2920*/  UIADD3 UR6, UPT, UPT, UR6, 0x1, URZ ;  /* 0x0000000106067890 */ /* 0x000fc8000fffe0ff */
[----:B------:R-:W-:-:S04]  /*2930*/  UISETP.NE.AND UP0, UPT, UR6, 0x36, UPT ;  /* 0x000000360600788c */ /* 0x000fc8000bf05270 */
[----:B------:R-:W-:Y:S02]  /*2940*/  USEL UR7, URZ, 0x1, UP0 ;  /* 0x00000001ff077887 */ /* 0x000fe40008000000 */
[----:B------:R-:W-:-:S04]  /*2950*/  USEL UR6, UR6, URZ, UP0 ;  /* 0x000000ff06067287 */ /* 0x000fc80008000000 */
[----:B------:R-:W-:Y:S01]  /*2960*/  ULEA UR5, UR6, UR4, 0x3 ;  /* 0x0000000406057291 */ /* 0x000fe2000f8e18ff */
[----:B------:R-:W-:-:S04]  /*2970*/  LOP3.LUT R2, R15, UR7, RZ, 0x3c, !PT ;  /* 0x000000070f027c12 */ /* 0x000fc8000f8e3cff */
[----:B-1----:R-:W-:-:S04]  /*2980*/  SHF.L.U32 R3, R2, 0x1f, RZ ;  /* 0x0000001f02037819 */ /* 0x002fc800000006ff */
[----:B------:R-:W1:Y:S02]  /*2990*/  SYNCS.PHASECHK.TRANS64.TRYWAIT P0, [UR5], R3 ;  /* 0x00000003ff0075a7 */ /* 0x000e640008001105 */
[----:B-1----:R-:W-:Y:S05]  /*29a0*/  @!P0 BRA `(.L_x_38) ;  /* 0x0000005800c88947 */ /* 0x002fea0003800000 */
.L_x_153:
        /* <DEDUP_REMOVED lines=9> */
.L_x_155:
        /* <DEDUP_REMOVED lines=9> */
.L_x_157:
        /* <DEDUP_REMOVED lines=9> */
.L_x_159:
        /* <DEDUP_REMOVED lines=9> */
.L_x_161:
        /* <DEDUP_REMOVED lines=9> */
.L_x_163:
        /* <DEDUP_REMOVED lines=9> */
.L_x_165:
        /* <DEDUP_REMOVED lines=9> */
.L_x_167:
        /* <DEDUP_REMOVED lines=9> */
.L_x_169:
        /* <DEDUP_REMOVED lines=9> */
.L_x_171:
        /* <DEDUP_REMOVED lines=9> */
.L_x_173:
        /* <DEDUP_REMOVED lines=9> */
.L_x_175:
        /* <DEDUP_REMOVED lines=9> */
.L_x_177:
        /* <DEDUP_REMOVED lines=9> */
.L_x_179:
        /* <DEDUP_REMOVED lines=9> */
.L_x_181:
        /* <DEDUP_REMOVED lines=9> */
.L_x_183:
        /* <DEDUP_REMOVED lines=9> */
.L_x_185:
        /* <DEDUP_REMOVED lines=9> */
.L_x_187:
        /* <DEDUP_REMOVED lines=9> */
.L_x_189:
        /* <DEDUP_REMOVED lines=9> */
.L_x_191:
        /* <DEDUP_REMOVED lines=9> */
.L_x_193:
        /* <DEDUP_REMOVED lines=9> */
.L_x_195:
        /* <DEDUP_REMOVED lines=9> */
.L_x_197:
        /* <DEDUP_REMOVED lines=9> */
.L_x_199:
        /* <DEDUP_REMOVED lines=9> */
.L_x_201:
        /* <DEDUP_REMOVED lines=9> */
.L_x_203:
        /* <DEDUP_REMOVED lines=9> */
.L_x_205:
        /* <DEDUP_REMOVED lines=9> */
.L_x_207:
        /* <DEDUP_REMOVED lines=9> */
.L_x_209:
        /* <DEDUP_REMOVED lines=9> */
.L_x_211:
        /* <DEDUP_REMOVED lines=9> */
.L_x_213:
        /* <DEDUP_REMOVED lines=9> */
.L_x_215:
        /* <DEDUP_REMOVED lines=9> */
.L_x_217:
        /* <DEDUP_REMOVED lines=9> */
.L_x_219:
        /* <DEDUP_REMOVED lines=9> */
.L_x_221:
        /* <DEDUP_REMOVED lines=9> */
.L_x_223:
        /* <DEDUP_REMOVED lines=9> */
.L_x_225:
        /* <DEDUP_REMOVED lines=9> */
.L_x_227:
        /* <DEDUP_REMOVED lines=9> */
.L_x_229:
        /* <DEDUP_REMOVED lines=9> */
.L_x_231:
        /* <DEDUP_REMOVED lines=9> */
.L_x_233:
        /* <DEDUP_REMOVED lines=9> */
.L_x_235:
        /* <DEDUP_REMOVED lines=9> */
.L_x_237:
        /* <DEDUP_REMOVED lines=9> */
.L_x_239:
        /* <DEDUP_REMOVED lines=9> */
.L_x_241:
        /* <DEDUP_REMOVED lines=9> */
.L_x_243:
        /* <DEDUP_REMOVED lines=9> */
.L_x_245:
        /* <DEDUP_REMOVED lines=9> */
.L_x_247:
        /* <DEDUP_REMOVED lines=9> */
.L_x_249:
        /* <DEDUP_REMOVED lines=9> */
.L_x_251:
        /* <DEDUP_REMOVED lines=9> */
.L_x_253:
        /* <DEDUP_REMOVED lines=9> */
.L_x_255:
[----:B------:R-:W-:-:S04]  /*4660*/  UIADD3 UR6, UPT, UPT, UR6, 0x1, URZ ;  /* 0x0000000106067890 */ /* 0x000fc8000fffe0ff */
[----:B------:R-:W-:-:S04]  /*4670*/  UISETP.NE.AND UP0, UPT, UR6, 0x36, UPT ;  /* 0x000000360600788c */ /* 0x000fc8000bf05270 */
[----:B------:R-:W-:Y:S02]  /*4680*/  USEL UR5, URZ, 0x1, UP0 ;  /* 0x00000001ff057887 */ /* 0x000fe40008000000 */
[----:B------:R-:W-:-:S04]  /*4690*/  USEL UR6, UR6, URZ, UP0 ;  /* 0x000000ff06067287 */ /* 0x000fc80008000000 */
[----:B------:R-:W-:Y:S01]  /*46a0*/  ULEA UR6, UR6, UR4, 0x3 ;  /* 0x0000000406067291 */ /* 0x000fe2000f8e18ff */
[----:B-1----:R-:W-:-:S04]  /*46b0*/  LOP3.LUT R3, R2, UR5, RZ, 0x3c, !PT ;  /* 0x0000000502037c12 */ /* 0x002fc8000f8e3cff */
[----:B------:R-:W-:Y:S01]  /*46c0*/  SHF.L.U32 R3, R3, 0x1f, RZ ;  /* 0x0000001f03037819 */ /* 0x000fe200000006ff */
[----:B----4-:R-:W-:-:S07]  /*46d0*/  IMAD.U32 R0, RZ, RZ, UR6 ;  /* 0x00000006ff007e24 */ /* 0x010fce000f8e00ff */
.L_x_90:
[----:B-1----:R1:W2:Y:S02]  /*46e0*/  SYNCS.PHASECHK.TRANS64.TRYWAIT P0, [R0+URZ], R3 ;  /* 0x00000003000075a7 */ /* 0x0022a400080011ff */
[----:B--2---:R-:W-:Y:S05]  /*46f0*/  @!P0 NANOSLEEP.SYNCS 0x989680 ;  /* 0x009896800000895d */ /* 0x004fea0003900000 */
[----:B------:R-:W2:Y:S02]  /*4700*/  @!P0 SYNCS.PHASECHK.TRANS64 P0, [R0+URZ], R3 ;  /* 0x00000003000085a7 */ /* 0x000ea400080010ff */
[----:B--2---:R-:W-:Y:S05]  /*4710*/  @P0 EXIT ;  /* 0x000000000000094d */ /* 0x004fea0003800000 */
[----:B------:R-:W-:Y:S05]  /*4720*/  BRA `(.L_x_90) ;  /* 0xfffffffc00ec7947 */ /* 0x000fea000383ffff */
.L_x_18:
[----:B------:R-:W-:-:S04]  /*4730*/  UISETP.NE.AND UP1, UPT, UR37, URZ, UPT ;  /* 0x000000ff2500728c */ /* 0x000fc8000bf25270 */
[----:B------:R-:W-:-:S09]  /*4740*/  UISETP.NE.OR UP1, UPT, UR8, 0x1, UP1 ;  /* 0x000000010800788c */ /* 0x000fd20008f25670 */
[----:B------:R-:W-:Y:S05]  /*4750*/  BRA.U UP1, `(.L_x_91) ;  /* 0x0000000501487547 */ /* 0x000fea000b800000 */
[----:B------:R-:W-:Y:S01]  /*4760*/  ISETP.NE.AND P2, PT, R2, RZ, PT ;  /* 0x000000ff0200720c */ /* 0x000fe20003f45270 */
[----:B------:R-:W-:Y:S01]  /*4770*/  IMAD.MOV.U32 R12, RZ, RZ, 0x1 ;  /* 0x00000001ff0c7424 */ /* 0x000fe200078e00ff */
[----:B------:R-:W-:Y:S02]  /*4780*/  CS2R R10, SRZ ;  /* 0x00000000000a7805 */ /* 0x000fe4000001ff00 */
[----:B------:R-:W-:Y:S01]  /*4790*/  CS2R R8, SRZ ;  /* 0x0000000000087805 */ /* 0x000fe2000001ff00 */
[----:B------:R-:W-:Y:S01]  /*47a0*/  UMOV UR4, 0x400 ;  /* 0x0000040000047882 */ /* 0x000fe20000000000 */
[----:B------:R-:W-:Y:S01]  /*47b0*/  UMOV UR6, URZ ;  /* 0x000000ff00067c82 */ /* 0x000fe20008000000 */
[----:B------:R-:W-:-:S12]  /*47c0*/  ULEA UR37, UR37, UR4, 0x18 ;  /* 0x0000000425257291 */ /* 0x000fd8000f8ec0ff */
.L_x_95:
[----:B------:R-:W-:Y:S02]  /*47d0*/  LEA R0, R8, UR37, 0x3 ;  /* 0x0000002508007c11 */ /* 0x000fe4000f8e18ff */
[----:B------:R-:W-:-:S03]  /*47e0*/  SHF.L.U32 R5, R9, 0x1f, RZ ;  /* 0x0000001f09057819 */ /* 0x000fc600000006ff */
[----:B------:R-:W-:Y:S01]  /*47f0*/  VIADD R4, R0, 0x3f0 ;  /* 0x000003f000047836 */ /* 0x000fe20000000000 */
[----:B------:R-:W1:Y:S02]  /*4800*/  SYNCS.PHASECHK.TRANS64.TRYWAIT P0, [R0+URZ+0x3e0], R5 ;  /* 0x0003e005000075a7 */ /* 0x000e6400080011ff */
[----:B-1----:R-:W-:Y:S05]  /*4810*/  @!P0 BRA `(.L_x_92) ;  /* 0x00000050000c8947 */ /* 0x002fea0003800000 */
.L_x_256:
[----:B------:R-:W-:Y:S01]  /*4820*/  ULEA UR5, UR6, UR37, 0x3 ;  /* 0x0000002506057291 */ /* 0x000fe2000f8e18ff */
[----:B------:R-:W-:Y:S02]  /*4830*/  PRMT R4, RZ, 0x654, R4 ;  /* 0x00000654ff047816 */ /* 0x000fe40000000004 */
[----:B-1----:R-:W-:Y:S01]  /*4840*/  SHF.L.U32 R5, R12, 0x1f, RZ ;  /* 0x0000001f0c057819 */ /* 0x002fe200000006ff */
[----:B------:R-:W-:Y:S01]  /*4850*/  UIADD3 UR4, UPT, UPT, UR5, 0x380, URZ ;  /* 0x0000038005047890 */ /* 0x000fe2000fffe0ff */
[----:B------:R1:W-:Y:S05]  /*4860*/  SYNCS.ARRIVE.TRANS64.RED.A1T0 RZ, [R4+URZ], RZ ;  /* 0x000000ff04ff79a7 */ /* 0x0003ea00081004ff */
[----:B------:R-:W-:Y:S01]  /*4870*/  IMAD.U32 R7, RZ, RZ, UR4 ;  /* 0x00000004ff077e24 */ /* 0x000fe2000f8e00ff */
[----:B------:R-:W2:Y:S04]  /*4880*/  SYNCS.PHASECHK.TRANS64.TRYWAIT P0, [UR5+0x390], R5 ;  /* 0x00039005ff0075a7 */ /* 0x000ea80008001105 */
[----:B------:R-:W-:Y:S01]  /*4890*/  PRMT R6, R2, 0x654, R7 ;  /* 0x0000065402067816 */ /* 0x000fe20000000007 */
[----:B-1----:R-:W-:Y:S01]  /*48a0*/  @!P2 IMAD.MOV.U32 R4, RZ, RZ, 0x10 ;  /* 0x00000010ff04a424 */ /* 0x002fe200078e00ff */
[----:B--2---:R-:W-:Y:S06]  /*48b0*/  @!P0 BRA `(.L_x_93) ;  /* 0x0000004c00f88947 */ /* 0x004fec0003800000 */
.L_x_258:
[----:B------:R-:W-:Y:S01]  /*48c0*/  ULEA UR4, UR6, UR37, 0x4 ;  /* 0x0000002506047291 */ /* 0x000fe2000f8e20ff */
[----:B------:R-:W-:Y:S01]  /*48d0*/  SEL R3, R6, R3, !P2 ;  /* 0x0000000306037207 */ /* 0x000fe20005000000 */
[----:B------:R-:W-:Y:S01]  /*48e0*/  UIADD3 UR5, UPT, UPT, UR5, 0x380, URZ ;  /* 0x0000038005057890 */ /* 0x000fe2000fffe0ff */
[----:B-1----:R-:W-:Y:S01]  /*48f0*/  LEA R0, R11, UR37, 0x3 ;  /* 0x000000250b007c11 */ /* 0x002fe2000f8e18ff */
[----:B------:R-:W-:Y:S01]  /*4900*/  UIADD3 UR4, UPT, UPT, UR4, 0x410, URZ ;  /* 0x0000041004047890 */ /* 0x000fe2000fffe0ff */
[----:B------:R-:W-:Y:S01]  /*4910*/  SHF.L.U32 R5, R10, 0x1f, RZ ;  /* 0x0000001f0a057819 */ /* 0x000fe200000006ff */
[----:B------:R1:W-:Y:S01]  /*4920*/  @!P2 SYNCS.ARRIVE.TRANS64.RED RZ, [R3+URZ], R4 ;  /* 0x0000000403ffa9a7 */ /* 0x0003e200080004ff */
[----:B------:R-:W-:Y:S01]  /*4930*/  UIADD3 UR6, UPT, UPT, UR6, 0x1, URZ ;  /* 0x0000000106067890 */ /* 0x000fe2000fffe0ff */
[----:B------:R-:W-:-:S03]  /*4940*/  VIADD R8, R8, 0x1 ;  /* 0x0000000108087836 */ /* 0x000fc60000000000 */
[----:B------:R-:W-:Y:S02]  /*4950*/  UISETP.NE.AND UP0, UPT, UR6, 0x2, UPT ;  /* 0x000000020600788c */ /* 0x000fe4000bf05270 */
[----:B------:R-:W-:Y:S06]  /*4960*/  UGETNEXTWORKID.BROADCAST [UR4], [UR5] ;  /* 0x00000000040073ca */ /* 0x000fec0008000100 */
[----:B------:R-:W-:Y:S01]  /*4970*/  USEL UR4, URZ, 0x1, UP0 ;  /* 0x00000001ff047887 */ /* 0x000fe20008000000 */
[----:B------:R-:W-:Y:S01]  /*4980*/  ISETP.NE.AND P0, PT, R8, 0x2, PT ;  /* 0x000000020800780c */ /* 0x000fe20003f05270 */
[----:B------:R-:W-:Y:S01]  /*4990*/  USEL UR6, UR6, URZ, UP0 ;  /* 0x000000ff06067287 */ /* 0x000fe20008000000 */
[----:B------:R-:W2:Y:S03]  /*49a0*/  SYNCS.PHASECHK.TRANS64.TRYWAIT P1, [R0+URZ+0x380], R5 ;  /* 0x00038005000075a7 */ /* 0x000ea600080211ff */
[----:B------:R-:W-:Y:S01]  /*49b0*/  LOP3.LUT R12, R12, UR4, RZ, 0x3c, !PT ;  /* 0x000000040c0c7c12 */ /* 0x000fe2000f8e3cff */
[----:B-12---:R-:W-:Y:S07]  /*49c0*/  @!P1 BRA `(.L_x_94) ;  /* 0x0000004c00cc9947 */ /* 0x006fee0003800000 */
.L_x_259:
[C---:B------:R-:W-:Y:S01]  /*49d0*/  LEA R4, R11.reuse, UR37, 0x4 ;  /* 0x000000250b047c11 */ /* 0x040fe2000f8e20ff */
[----:B-1----:R-:W-:Y:S01]  /*49e0*/  VIADD R0, R0, 0x390 ;  /* 0x0000039000007836 */ /* 0x002fe20000000000 */
[----:B------:R-:W-:Y:S01]  /*49f0*/  SEL R8, R8, RZ, P0 ;  /* 0x000000ff08087207 */ /* 0x000fe20000000000 */
[----:B------:R-:W-:-:S03]  /*4a00*/  VIADD R11, R11, 0x1 ;  /* 0x000000010b0b7836 */ /* 0x000fc60000000000 */
[----:B------:R-:W1:Y:S01]  /*4a10*/  LDS.128 R4, [R4+0x410] ;  /* 0x0004100004047984 */ /* 0x000e620000000c00 */
[----:B------:R-:W-:Y:S02]  /*4a20*/  PRMT R0, RZ, 0x654, R0 ;  /* 0x00000654ff007816 */ /* 0x000fe40000000000 */
[C---:B------:R-:W-:Y:S01]  /*4a30*/  ISETP.NE.AND P1, PT, R11.reuse, 0x2, PT ;  /* 0x000000020b00780c */ /* 0x040fe20003f25270 */
[----:B------:R-:W-:Y:S01]  /*4a40*/  @!PT LDS RZ, [RZ] ;  /* 0x00000000fffff984 */ /* 0x000fe20000000800 */
[----:B------:R-:W-:Y:S01]  /*4a50*/  @!PT LDS RZ, [RZ] ;  /* 0x00000000fffff984 */ /* 0x000fe20000000800 */
[----:B------:R-:W-:Y:S01]  /*4a60*/  @!PT LDS RZ, [RZ] ;  /* 0x00000000fffff984 */ /* 0x000fe20000000800 */
[----:B------:R-:W-:Y:S01]  /*4a70*/  @!PT LDS RZ, [RZ] ;  /* 0x00000000fffff984 */ /* 0x000fe20000000800 */
[----:B------:R2:W-:Y:S06]  /*4a80*/  MEMBAR.ALL.CTA ;  /* 0x0000000000007992 */ /* 0x0005ec0000008000 */
[----:B--2---:R-:W2:Y:S01]  /*4a90*/  FENCE.VIEW.ASYNC.S ;  /* 0x00000000000073c6 */ /* 0x004ea20000000000 */
[----:B------:R-:W-:Y:S01]  /*4aa0*/  SEL R11, R11, RZ, P1 ;  /* 0x000000ff0b0b7207 */ /* 0x000fe20000800000 */
[----:B--2---:R2:W-:Y:S01]  /*4ab0*/  SYNCS.ARRIVE.TRANS64.RED.A1T0 RZ, [R0+URZ], RZ ;  /* 0x000000ff00ff79a7 */ /* 0x0045e200081004ff */
[----:B-1----:R-:W-:-:S02]  /*4ac0*/  LOP3.LUT P3, RZ, R6, 0x1, RZ, 0xc0, !PT ;  /* 0x0000000106ff7812 */ /* 0x002fc4000786c0ff */
[----:B------:R-:W-:-:S04]  /*4ad0*/  SEL R5, RZ, 0x1, P1 ;  /* 0x00000001ff057807 */ /* 0x000fc80000800000 */
[----:B------:R-:W-:Y:S02]  /*4ae0*/  LOP3.LUT R10, R10, R5, RZ, 0x3c, !PT ;  /* 0x000000050a0a7212 */ /* 0x000fe400078e3cff */
[----:B--2---:R-:W-:-:S04]  /*4af0*/  SEL R0, RZ, 0x1, P0 ;  /* 0x00000001ff007807 */ /* 0x004fc80000000000 */
[----:B------:R-:W-:Y:S01]  /*4b00*/  LOP3.LUT R9, R9, R0, RZ, 0x3c, !PT ;  /* 0x0000000009097212 */ /* 0x000fe200078e3cff */
[----:B------:R-:W-:Y:S06]  /*4b10*/  @P3 BRA `(.L_x_95) ;  /* 0xfffffffc002c3947 */ /* 0x000fec000383ffff */
[----:B------:R-:W-:Y:S01]  /*4b20*/  ULEA UR5, UR6, UR37, 0x3 ;  /* 0x0000002506057291 */ /* 0x000fe2000f8e18ff */
[----:B------:R-:W-:-:S08]  /*4b30*/  SHF.L.U32 R3, R12, 0x1f, RZ ;  /* 0x0000001f0c037819 */ /* 0x000fd000000006ff */
[----:B------:R-:W1:Y:S02]  /*4b40*/  SYNCS.PHASECHK.TRANS64 P0, [UR5+0x390], R3 ;  /* 0x00039003ff0075a7 */ /* 0x000e640008001005 */
[----:B-1----:R-:W-:Y:S05]  /*4b50*/  @P0 BRA `(.L_x_96) ;  /* 0x0000000000080947 */ /* 0x002fea0003800000 */
[----:B------:R-:W1:Y:S02]  /*4b60*/  SYNCS.PHASECHK.TRANS64.TRYWAIT P0, [UR5+0x390], R3 ;  /* 0x00039003ff0075a7 */ /* 0x000e640008001105 */
[----:B-1----:R-:W-:Y:S05]  /*4b70*/  @!P0 BRA `(.L_x_97) ;  /* 0x0000004c00748947 */ /* 0x002fea0003800000 */
.L_x_96:
[----:B------:R-:W-:-:S04]  /*4b80*/  UIADD3 UR4, UPT, UPT, UR6, 0x1, URZ ;  /* 0x0000000106047890 */ /* 0x000fc8000fffe0ff */
[----:B------:R-:W-:-:S04]  /*4b90*/  UISETP.NE.AND UP0, UPT, UR4, 0x2, UPT ;  /* 0x000000020400788c */ /* 0x000fc8000bf05270 */
[----:B------:R-:W-:Y:S02]  /*4ba0*/  USEL UR7, URZ, 0x1, UP0 ;  /* 0x00000001ff077887 */ /* 0x000fe40008000000 */
[----:B------:R-:W-:-:S04]  /*4bb0*/  USEL UR4, UR4, URZ, UP0 ;  /* 0x000000ff04047287 */ /* 0x000fc80008000000 */
[----:B------:R-:W-:Y:S01]  /*4bc0*/  ULEA UR4, UR4, UR37, 0x3 ;  /* 0x0000002504047291 */ /* 0x000fe2000f8e18ff */
[----:B-1----:R-:W-:-:S04]  /*4bd0*/  LOP3.LUT R3, R12, UR7, RZ, 0x3c, !PT ;  /* 0x000000070c037c12 */ /* 0x002fc8000f8e3cff */
[----:B------:R-:W-:-:S04]  /*4be0*/  SHF.L.U32 R0, R3, 0x1f, RZ ;  /* 0x0000001f03007819 */ /* 0x000fc800000006ff */
[----:B------:R-:W1:Y:S02]  /*4bf0*/  SYNCS.PHASECHK.TRANS64 P0, [UR4+0x390], R0 ;  /* 0x00039000ff0075a7 */ /* 0x000e640008001004 */
[----:B-1----:R-:W-:Y:S05]  /*4c00*/  @P0 EXIT ;  /* 0x000000000000094d */ /* 0x002fea0003800000 */
[----:B------:R-:W-:Y:S02]  /*4c10*/  SHF.L.U32 R3, R3, 0x1f, RZ ;  /* 0x0000001f03037819 */ /* 0x000fe400000006ff */
[----:B------:R-:W-:-:S07]  /*4c20*/  MOV R0, UR4 ;  /* 0x0000000400007c02 */ /* 0x000fce0008000f00 */
.L_x_98:
[----:B-1----:R1:W2:Y:S02]  /*4c30*/  SYNCS.PHASECHK.TRANS64.TRYWAIT P0, [R0+URZ+0x390], R3 ;  /* 0x00039003000075a7 */ /* 0x0022a400080011ff */
[----:B--2---:R-:W-:Y:S05]  /*4c40*/  @!P0 NANOSLEEP.SYNCS 0x989680 ;  /* 0x009896800000895d */ /* 0x004fea0003900000 */
[----:B------:R-:W2:Y:S02]  /*4c50*/  @!P0 SYNCS.PHASECHK.TRANS64 P0, [R0+URZ+0x390], R3 ;  /* 0x00039003000085a7 */ /* 0x000ea400080010ff */
[----:B--2---:R-:W-:Y:S05]  /*4c60*/  @P0 EXIT ;  /* 0x000000000000094d */ /* 0x004fea0003800000 */
[----:B------:R-:W-:Y:S05]  /*4c70*/  BRA `(.L_x_98) ;  /* 0xfffffffc00ec7947 */ /* 0x000fea000383ffff */
.L_x_91:
[----:B------:R-:W-:-:S09]  /*4c80*/  UISETP.NE.AND UP1, UPT, UR8, URZ, UPT ;  /* 0x000000ff0800728c */ /* 0x000fd2000bf25270 */
[----:B------:R-:W-:Y:S05]  /*4c90*/  BRA.U UP1, `(.L_x_99) ;  /* 0x0000000d01787547 */ /* 0x000fea000b800000 */
[----:B------:R-:W-:Y:S01]  /*4ca0*/  UMOV UR4, 0x40 ;  /* 0x0000004000047882 */ /* 0x000fe20000000000 */
[----:B------:R-:W-:Y:S01]  /*4cb0*/  NOP ;  /* 0x0000000000007918 */ /* 0x000fe20000000000 */
[----:B------:R-:W-:Y:S01]  /*4cc0*/  ULEA UR4, UR37, UR4, 0x18 ;  /* 0x0000000425047291 */ /* 0x000fe2000f8ec0ff */
[----:B------:R-:W-:Y:S02]  /*4cd0*/  UMOV UR5, 0x400 ;  /* 0x0000040000057882 */ /* 0x000fe40000000000 */
[----:B------:R-:W-:-:S06]  /*4ce0*/  ULEA UR37, UR37, UR5, 0x18 ;  /* 0x0000000525257291 */ /* 0x000fcc000f8ec0ff */
[----:B------:R-:W1:Y:S02]  /*4cf0*/  LDS.U8 R0, [UR4+0x1c] ;  /* 0x00001c04ff007984 */ /* 0x000e640008000000 */
[----:B-1----:R-:W-:-:S13]  /*4d00*/  ISETP.NE.AND P0, PT, R0, RZ, PT ;  /* 0x000000ff0000720c */ /* 0x002fda0003f05270 */
[----:B------:R-:W-:Y:S05]  /*4d10*/  @P0 BRA `(.L_x_100) ;  /* 0x0000000000580947 */ /* 0x000fea0003800000 */
[----:B------:R-:W-:-:S13]  /*4d20*/  ELECT P0, URZ, PT ;  /* 0x0000000000ff782f */ /* 0x000fda0003800000 */
[----:B------:R-:W-:Y:S05]  /*4d30*/  @!P0 BRA `(.L_x_101) ;  /* 0x0000000000608947 */ /* 0x000fea0003800000 */
[----:B------:R-:W-:Y:S01]  /*4d40*/  UMOV UR5, 0x10 ;  /* 0x0000001000057882 */ /* 0x000fe20000000000 */
[----:B------:R-:W-:Y:S01]  /*4d50*/  HFMA2 R0, -RZ, RZ, 0, 5.9604644775390625e-08 ;  /* 0x00000001ff007431 */ /* 0x000fe200000001ff */
[----:B------:R-:W-:-:S03]  /*4d60*/  MOV R2, 0xffff ;  /* 0x0000ffff00027802 */ /* 0x000fc60000000f00 */
[----:B------:R-:W-:Y:S04]  /*4d70*/  DEPBAR.LE SB1, 0x36 ;  /* 0x00009d800000791a */ /* 0x000fe80000000000 */
[----:B------:R-:W1:Y:S02]  /*4d80*/  UTCATOMSWS.FIND_AND_SET.ALIGN UP0, UR5, UR5 ;  /* 0x00000005000575e3 */ /* 0x000e640008000800 */
[----:B-1----:R-:W-:Y:S01]  /*4d90*/  MOV R3, UR5 ;  /* 0x0000000500037c02 */ /* 0x002fe20008000f00 */
[----:B------:R-:W-:Y:S06]  /*4da0*/  BRA.U UP0, `(.L_x_102) ;  /* 0x0000000100187547 */ /* 0x000fec000b800000 */
.L_x_103:
[----:B------:R-:W-:Y:S05]  /*4db0*/  NANOSLEEP 0x64 ;  /* 0x000000640000795d */ /* 0x000fea0003800000 */
[----:B------:R-:W-:-:S05]  /*4dc0*/  UMOV UR5, 0x10 ;  /* 0x0000001000057882 */ /* 0x000fca0000000000 */
[----:B------:R-:W-:Y:S04]  /*4dd0*/  DEPBAR.LE SB1, 0x36 ;  /* 0x00009d800000791a */ /* 0x000fe80000000000 */
[----:B------:R-:W1:Y:S02]  /*4de0*/  UTCATOMSWS.FIND_AND_SET.ALIGN UP0, UR5, UR5 ;  /* 0x00000005000575e3 */ /* 0x000e640008000800 */
[----:B-1----:R-:W-:Y:S01]  /*4df0*/  MOV R3, UR5 ;  /* 0x0000000500037c02 */ /* 0x002fe20008000f00 */
[----:B------:R-:W-:Y:S05]  /*4e00*/  BRA.U !UP0, `(.L_x_103) ;  /* 0xfffffffd08e87547 */ /* 0x000fea000b83ffff */
.L_x_102:
[-C--:B------:R-:W-:Y:S02]  /*4e10*/  SHF.L.U32 R2, R2, R3.reuse, RZ ;  /* 0x0000000302027219 */ /* 0x080fe400000006ff */
[----:B------:R-:W-:Y:S01]  /*4e20*/  SHF.L.U32 R0, R0, R3, RZ ;  /* 0x0000000300007219 */ /* 0x000fe200000006ff */
[----:B------:R-:W-:Y:S02]  /*4e30*/  IMAD.SHL.U32 R3, R3, 0x20, RZ ;  /* 0x0000002003037824 */ /* 0x000fe400078e00ff */
[----:B------:R1:W-:Y:S04]  /*4e40*/  ATOMS.OR RZ, [UR4+0x14], R2 ;  /* 0x00001402ffff798c */ /* 0x0003e8000b000004 */
[----:B------:R1:W-:Y:S04]  /*4e50*/  ATOMS.OR RZ, [UR4+0x18], R0 ;  /* 0x00001800ffff798c */ /* 0x0003e8000b000004 */
[----:B------:R1:W-:Y:S01]  /*4e60*/  STS [UR37+0x430], R3 ;  /* 0x00043003ff007988 */ /* 0x0003e20008000825 */
[----:B------:R-:W-:Y:S05]  /*4e70*/  BRA `(.L_x_101) ;  /* 0x0000000000107947 */ /* 0x000fea0003800000 */
.L_x_100:
[----:B------:R-:W-:Y:S02]  /*4e80*/  MOV R0, 0xffffffff ;  /* 0xffffffff00007802 */ /* 0x000fe40000000f00 */
[----:B------:R-:W-:-:S03]  /*4e90*/  MOV R2, 0x4ec0 ;  /* 0x00004ec000027802 */ /* 0x000fc60000000f00 */
[----:B------:R1:W-:Y:S04]  /*4ea0*/  STS [UR37+0x430], R0 ;  /* 0x00043000ff007988 */ /* 0x0003e80008000825 */
[----:B-1-3-5:R-:W-:Y:S05]  /*4eb0*/  CALL.REL.NOINC `($__internal_1_$__cuda_sm10x_tcgen05_guardrail_trap_phase_invalid_during_alloc) ;  /* 0x0000004c00f07944 */ /* 0x02afea0003c00000 */
.L_x_101:
[----:B------:R-:W-:Y:S05]  /*4ec0*/  WARPSYNC.ALL ;  /* 0x0000000000007948 */ /* 0x000fea0003800000 */
[----:B------:R-:W2:Y:S01]  /*4ed0*/  S2UR UR6, SR_CgaCtaId ;  /* 0x00000000000679c3 */ /* 0x000ea20000008800 */
[----:B------:R-:W-:Y:S01]  /*4ee0*/  UMOV UR4, 0x400 ;  /* 0x0000040000047882 */ /* 0x000fe20000000000 */
[----:B------:R-:W-:-:S06]  /*4ef0*/  NOP ;  /* 0x0000000000007918 */ /* 0x000fcc0000000000 */
[----:B------:R-:W-:Y:S06]  /*4f00*/  BAR.ARV 0x6, 0xa0 ;  /* 0x0182800000007b1d */ /* 0x000fec0000002000 */
[----:B------:R-:W4:Y:S01]  /*4f10*/  LDCU UR7, c[0x0][0x38c] ;  /* 0x00007180ff0777ac */ /* 0x000f220008000800 */
[----:B------:R-:W-:Y:S01]  /*4f20*/  IMAD.MOV.U32 R11, RZ, RZ, 0x1 ;  /* 0x00000001ff0b7424 */ /* 0x000fe200078e00ff */
[----:B------:R-:W-:Y:S01]  /*4f30*/  CS2R R8, SRZ ;  /* 0x0000000000087805 */ /* 0x000fe2000001ff00 */
[----:B------:R-:W-:Y:S01]  /*4f40*/  IMAD.MOV.U32 R10, RZ, RZ, RZ ;  /* 0x000000ffff0a7224 */ /* 0x000fe200078e00ff */
[----:B------:R-:W-:Y:S01]  /*4f50*/  UMOV UR18, URZ ;  /* 0x000000ff00127c82 */ /* 0x000fe20008000000 */
[----:B------:R-:W-:Y:S01]  /*4f60*/  UMOV UR17, URZ ;  /* 0x000000ff00117c82 */ /* 0x000fe20008000000 */
[----:B------:R-:W-:Y:S01]  /*4f70*/  UMOV UR20, 0x0 ;  /* 0x0000000000147882 */ /* 0x000fe20000000000 */
[----:B------:R-:W-:Y:S01]  /*4f80*/  UMOV UR21, 0x41004a0 ;  /* 0x041004a000157882 */ /* 0x000fe20000000000 */
[----:B--2---:R-:W-:Y:S01]  /*4f90*/  ULEA UR6, UR6, UR4, 0x18 ;  /* 0x0000000406067291 */ /* 0x004fe2000f8ec0ff */
[----:B------:R-:W2:Y:S03]  /*4fa0*/  LDCU UR4, c[0x0][0x38c] ;  /* 0x00007180ff0477ac */ /* 0x000ea60008000800 */
[----:B------:R-:W-:-:S02]  /*4fb0*/  UIADD3 UR11, UPT, UPT, UR6, 0x2800, URZ ;  /* 0x00002800060b7890 */ /* 0x000fc4000fffe0ff */
[----:B----4-:R-:W-:-:S03]  /*4fc0*/  UIADD3 UR7, UPT, UPT, UR7, 0x1f, URZ ;  /* 0x0000001f07077890 */ /* 0x010fc6000fffe0ff */
[----:B-1----:R-:W1:Y:S01]  /*4fd0*/  LDS R0, [UR6+0x430] ;  /* 0x00043006ff007984 */ /* 0x002e620008000800 */
[----:B------:R-:W-:Y:S02]  /*4fe0*/  UIADD3 UR12, UPT, UPT, UR6, 0x1d800, URZ ;  /* 0x0001d800060c7890 */ /* 0x000fe4000fffe0ff */
[----:B------:R-:W-:Y:S02]  /*4ff0*/  USHF.R.S32.HI UR5, URZ, 0x1f, UR7 ;  /* 0x0000001fff057899 */ /* 0x000fe40008011407 */
[----:B------:R-:W-:Y:S02]  /*5000*/  USHF.R.U32.HI UR11, URZ, 0x4, UR11 ;  /* 0x00000004ff0b7899 */ /* 0x000fe4000801160b */
[----:B------:R-:W-:Y:S02]  /*5010*/  ULEA.HI UR5, UR5, UR7, URZ, 0x5 ;  /* 0x0000000705057291 */ /* 0x000fe4000f8f28ff */
[----:B------:R-:W-:Y:S02]  /*5020*/  USHF.R.U32.HI UR12, URZ, 0x4, UR12 ;  /* 0x00000004ff0c7899 */ /* 0x000fe4000801160c */
[----:B------:R-:W-:-:S02]  /*5030*/  USHF.R.S32.HI UR5, URZ, 0x5, UR5 ;  /* 0x00000005ff057899 */ /* 0x000fc40008011405 */
[----:B------:R-:W-:Y:S02]  /*5040*/  ULOP3.LUT UR11, UR11, 0x3fff, URZ, 0xc0, !UPT ;  /* 0x00003fff0b0b7892 */ /* 0x000fe4000f8ec0ff */
[----:B------:R-:W-:Y:S02]  /*5050*/  UISETP.LT.AND UP0, UPT, UR5, 0x1, UPT ;  /* 0x000000010500788c */ /* 0x000fe4000bf01270 */
[----:B------:R-:W-:Y:S02]  /*5060*/  ULOP3.LUT UR12, UR12, 0x3fff, URZ, 0xc0, !UPT ;  /* 0x00003fff0c0c7892 */ /* 0x000fe4000f8ec0ff */
[----:B------:R-:W-:Y:S02]  /*5070*/  USEL UR10, UR5, 0x1, !UP0 ;  /* 0x00000001050a7887 */ /* 0x000fe4000c000000 */
[----:B------:R-:W-:Y:S02]  /*5080*/  ULOP3.LUT UR11, UR11, 0x10000, URZ, 0xfc, !UPT ;  /* 0x000100000b0b7892 */ /* 0x000fe4000f8efcff */
[----:B------:R-:W-:-:S02]  /*5090*/  ULOP3.LUT UR12, UR12, 0x10000, URZ, 0xfc, !UPT ;  /* 0x000100000c0c7892 */ /* 0x000fc4000f8efcff */
[----:B------:R-:W-:Y:S02]  /*50a0*/  UIADD3 UR10, UPT, UPT, -UR10, URZ, URZ ;  /* 0x000000ff0a0a7290 */ /* 0x000fe4000fffe1ff */
[----:B--2---:R-:W-:Y:S01]  /*50b0*/  UISETP.GE.AND UP3, UPT, UR4, 0x1, UPT ;  /* 0x000000010400788c */ /* 0x004fe2000bf66270 */
[----:B-1----:R-:W-:-:S15]  /*50c0*/  R2UR UR19, R0 ;  /* 0x00000000001372ca */ /* 0x002fde00000e0000 */
.L_x_110:
[----:B------:R-:W-:Y:S02]  /*50d0*/  LEA R0, R10, UR6, 0x3 ;  /* 0x000000060a007c11 */ /* 0x000fe4000f8e18ff */
[----:B------:R-:W-:Y:S02]  /*50e0*/  SHF.L.U32 R5, R9, 0x1f, RZ ;  /* 0x0000001f09057819 */ /* 0x000fe400000006ff */
[----:B------:R-:W-:Y:S01]  /*50f0*/  PLOP3.LUT P0, PT, PT, PT, UP3, 0x80, 0x8 ;  /* 0x000000000008781c */ /* 0x000fe20003f0f038 */
[----:B------:R-:W-:Y:S01]  /*5100*/  VIADD R3, R0, 0x390 ;  /* 0x0000039000037836 */ /* 0x000fe20000000000 */
[----:B-1----:R-:W1:Y:S02]  /*5110*/  SYNCS.PHASECHK.TRANS64.TRYWAIT P1, [R0+URZ+0x380], R5 ;  /* 0x00038005000075a7 */ /* 0x002e6400080211ff */
[----:B-1--4-:R-:W-:Y:S09]  /*5120*/  @!P1 BRA `(.L_x_104) ;  /* 0x0000004800209947 */ /* 0x012ff20003800000 */
.L_x_261:
[----:B------:R-:W-:Y:S01]  /*5130*/  LEA R4, R10, UR6, 0x4 ;  /* 0x000000060a047c11 */ /* 0x000fe2000f8e20ff */
[----:B------:R-:W-:Y:S01]  /*5140*/  @UP3 ULEA UR4, UR17, UR6, 0x3 ;  /* 0x0000000611043291 */ /* 0x000fe2000f8e18ff */
[----:B------:R-:W-:Y:S01]  /*5150*/  PLOP3.LUT P2, PT, PT, PT, PT, 0x80, 0x8 ;  /* 0x000000000008781c */ /* 0x000fe20003f4f070 */
[----:B------:R-:W-:Y:S01]  /*5160*/  ULEA UR9, UR18, UR6, 0x3 ;  /* 0x0000000612097291 */ /* 0x000fe2000f8e18ff */
[----:B------:R-:W-:Y:S02]  /*5170*/  PRMT R3, RZ, 0x654, R3 ;  /* 0x00000654ff037816 */ /* 0x000fe40000000003 */
[----:B-1----:R-:W1:Y:S01]  /*5180*/  LDS.128 R4, [R4+0x410] ;  /* 0x0004100004047984 */ /* 0x002e620000000c00 */
[----:B------:R-:W-:Y:S02]  /*5190*/  @P0 SHF.L.U32 R2, R8, 0x1f, RZ ;  /* 0x0000001f08020819 */ /* 0x000fe400000006ff */
[----:B------:R-:W-:Y:S01]  /*51a0*/  SHF.L.U32 R0, R11, 0x1f, RZ ;  /* 0x0000001f0b007819 */ /* 0x000fe200000006ff */
[----:B------:R-:W-:Y:S01]  /*51b0*/  @!PT LDS RZ, [RZ] ;  /* 0x00000000fffff984 */ /* 0x000fe20000000800 */
[----:B------:R-:W-:Y:S01]  /*51c0*/  @!PT LDS RZ, [RZ] ;  /* 0x00000000fffff984 */ /* 0x000fe20000000800 */
[----:B------:R-:W-:Y:S01]  /*51d0*/  @!PT LDS RZ, [RZ] ;  /* 0x00000000fffff984 */ /* 0x000fe20000000800 */
[----:B------:R-:W-:Y:S01]  /*51e0*/  @!PT LDS RZ, [RZ] ;  /* 0x00000000fffff984 */ /* 0x000fe20000000800 */
[----:B------:R2:W-:Y:S06]  /*51f0*/  MEMBAR.ALL.CTA ;  /* 0x0000000000007992 */ /* 0x0005ec0000008000 */
[----:B--2---:R-:W2:Y:S02]  /*5200*/  FENCE.VIEW.ASYNC.S ;  /* 0x00000000000073c6 */ /* 0x004ea40000000000 */
[----:B--2---:R2:W-:Y:S01]  /*5210*/  SYNCS.ARRIVE.TRANS64.RED.A1T0 RZ, [R3+URZ], RZ ;  /* 0x000000ff03ff79a7 */ /* 0x0045e200081004ff */
[----:B------:R2:W4:Y:S01]  /*5220*/  @P0 SYNCS.PHASECHK.TRANS64.TRYWAIT P2, [UR4], R2 ;  /* 0x00000002ff0005a7 */ /* 0x0005220008041104 */
[----:B-1----:R-:W-:Y:S01]  /*5230*/  LOP3.LUT P1, RZ, R6, 0x1, RZ, 0xc0, !PT ;  /* 0x0000000106ff7812 */ /* 0x002fe2000782c0ff */
[----:B------:R-:W1:Y:S02]  /*5240*/  SYNCS.PHASECHK.TRANS64.TRYWAIT P0, [UR9+0x3c0], R0 ;  /* 0x0003c000ff0075a7 */ /* 0x000e640008001109 */
[----:B-12-4-:R-:W-:Y:S10]  /*5250*/  @!P0 BRA `(.L_x_105) ;  /* 0x0000004400e88947 */ /* 0x016ff40003800000 */
.L_x_263:
[----:B------:R-:W-:Y:S01]  /*5260*/  IADD3 R10, PT, PT, R10, 0x1, RZ ;  /* 0x000000010a0a7810 */ /* 0x000fe20007ffe0ff */
[----:B------:R-:W-:Y:S06]  /*5270*/  BRA.U !UP3, `(.L_x_106) ;  /* 0x000000010ba07547 */ /* 0x000fec000b800000 */
[----:B------:R-:W-:Y:S02]  /*5280*/  ULEA.HI UR8, UR18, UR18, URZ, 0x1 ;  /* 0x0000001212087291 */ /* 0x000fe4000f8f08ff */
[----:B------:R-:W-:Y:S02]  /*5290*/  UPLOP3.LUT UP4, UPT, UPT, UPT, UPT, 0x40, 0x4 ;  /* 0x000000000004789c */ /* 0x000fe40003f8e870 */
[----:B------:R-:W-:Y:S02]  /*52a0*/  USHF.L.U32 UR4, UR8, 0x5, URZ ;  /* 0x0000000508047899 */ /* 0x000fe400080006ff */
[----:B------:R-:W-:Y:S02]  /*52b0*/  ULOP3.LUT UR8, UR8, 0xffe, URZ, 0xc0, !UPT ;  /* 0x00000ffe08087892 */ /* 0x000fe4000f8ec0ff */
[----:B------:R-:W-:Y:S02]  /*52c0*/  ULOP3.LUT UR4, UR4, 0xffffffc0, URZ, 0xc0, !UPT ;  /* 0xffffffc004047892 */ /* 0x000fe4000f8ec0ff */
[----:B------:R-:W-:-:S02]  /*52d0*/  UIADD3 UR8, UPT, UPT, -UR8, UR18, URZ ;  /* 0x0000001208087290 */ /* 0x000fc4000fffe1ff */
[----:B------:R-:W-:Y:S01]  /*52e0*/  UIADD3 UR4, UPT, UPT, UR19, UR4, URZ ;  /* 0x0000000413047290 */ /* 0x000fe2000fffe0ff */
[----:B------:R-:W-:Y:S01]  /*52f0*/  UMOV UR16, UR10 ;  /* 0x0000000a00107c82 */ /* 0x000fe20008000000 */
[----:B------:R-:W-:Y:S02]  /*5300*/  UMOV UR15, UR5 ;  /* 0x00000005000f7c82 */ /* 0x000fe40008000000 */
[----:B------:R-:W-:Y:S01]  /*5310*/  ULEA UR8, UR8, UR4, 0x14 ;  /* 0x0000000408087291 */ /* 0x000fe2000f8ea0ff */
[----:B------:R-:W-:-:S11]  /*5320*/  UMOV UR14, UR17 ;  /* 0x00000011000e7c82 */ /* 0x000fd60008000000 */
.L_x_109:
[----:B------:R-:W-:Y:S02]  /*5330*/  UIADD3 UR16, UPT, UPT, UR16, 0x1, URZ ;  /* 0x0000000110107890 */ /* 0x000fe4000fffe0ff */
[----:B--2---:R-:W-:Y:S02]  /*5340*/  ULEA UR7, UR14, UR6, 0x3 ;  /* 0x000000060e077291 */ /* 0x004fe4000f8e18ff */
[----:B------:R-:W-:Y:S01]  /*5350*/  UISETP.NE.AND UP0, UPT, UR16, URZ, UPT ;  /* 0x000000ff1000728c */ /* 0x000fe2000bf05270 */
[----:B----4-:R-:W-:Y:S10]  /*5360*/  @P2 BRA `(.L_x_107) ;  /* 0x00000000000c2947 */ /* 0x010ff40003800000 */
[----:B-1----:R-:W-:Y:S04]  /*5370*/  SHF.L.U32 R3, R8, 0x1f, RZ ;  /* 0x0000001f08037819 */ /* 0x002fe800000006ff */
[----:B------:R-:W1:Y:S02]  /*5380*/  SYNCS.PHASECHK.TRANS64.TRYWAIT P0, [UR7], R3 ;  /* 0x00000003ff0075a7 */ /* 0x000e640008001107 */
[----:B-1----:R-:W-:Y:S05]  /*5390*/  @!P0 BRA `(.L_x_108) ;  /* 0x0000004400b08947 */ /* 0x002fea0003800000 */
.L_x_107:
[----:B------:R-:W-:Y:S01]  /*53a0*/  UISETP.NE.AND UP1, UPT, UR15, 0x1, UPT ;  /* 0x000000010f00788c */ /* 0x000fe2000bf25270 */
[----:B------:R-:W-:Y:S01]  /*53b0*/  PLOP3.LUT P2, PT, PT, PT, PT, 0x80, 0x8 ;  /* 0x000000000008781c */ /* 0x000fe20003f4f070 */
[----:B------:R-:W-:Y:S02]  /*53c0*/  UIADD3 UR17, UPT, UPT, UR14, 0x1, URZ ;  /* 0x000000010e117890 */ /* 0x000fe4000fffe0ff */
[----:B------:R-:W-:Y:S02]  /*53d0*/  ULEA UR22, UR14, UR12, 0x7 ;  /* 0x0000000c0e167291 */ /* 0x000fe4000f8e38ff */
[----:B------:R-:W-:Y:S01]  /*53e0*/  UISETP.NE.AND UP2, UPT, UR17, 0x36, UPT ;  /* 0x000000361100788c */ /* 0x000fe2000bf45270 */
[----:B------:R-:W-:Y:S01]  /*53f0*/  PLOP3.LUT P0, PT, PT, PT, UP1, 0x80, 0x8 ;  /* 0x000000000008781c */ /* 0x000fe20003f0f018 */
[----:B------:R-:W-:Y:S02]  /*5400*/  ULEA UR24, UR14, UR11, 0x7 ;  /* 0x0000000b0e187291 */ /* 0x000fe4000f8e38ff */
[----:B------:R-:W-:Y:S02]  /*5410*/  USEL UR13, URZ, 0x1, UP2 ;  /* 0x00000001ff0d7887 */ /* 0x000fe40009000000 */
[----:B------:R-:W-:Y:S02]  /*5420*/  USEL UR17, UR17, URZ, UP2 ;  /* 0x000000ff11117287 */ /* 0x000fe40009000000 */
[----:B------:R-:W-:Y:S02]  /*5430*/  UIADD3 UR7, UPT, UPT, UR7, 0x1b0, URZ ;  /* 0x000001b007077890 */ /* 0x000fe4000fffe0ff */
[----:B------:R-:W-:Y:S01]  /*5440*/  @UP1 ULEA UR4, UR17, UR6, 0x3 ;  /* 0x0000000611041291 */ /* 0x000fe2000f8e18ff */
[----:B------:R-:W-:Y:S01]  /*5450*/  LOP3.LUT R8, R8, UR13, RZ, 0x3c, !PT ;  /* 0x0000000d08087c12 */ /* 0x000fe2000f8e3cff */
[----:B------:R-:W-:Y:S01]  /*5460*/  UMOV UR23, 0xc0004010 ;  /* 0xc000401000177882 */ /* 0x000fe20000000000 */
[----:B------:R-:W-:Y:S01]  /*5470*/  UMOV UR25, 0xc0004010 ;  /* 0xc000401000197882 */ /* 0x000fe20000000000 */
[----:B------:R-:W-:Y:S01]  /*5480*/  UIADD3 UR15, UPT, UPT, UR15, -0x1, URZ ;  /* 0xffffffff0f0f7890 */ /* 0x000fe2000fffe0ff */
[----:B-1----:R-:W-:Y:S01]  /*5490*/  @P0 SHF.L.U32 R0, R8, 0x1f, RZ ;  /* 0x0000001f08000819 */ /* 0x002fe200000006ff */
[----:B------:R-:W-:Y:S03]  /*54a0*/  UMOV UR14, UR17 ;  /* 0x00000011000e7c82 */ /* 0x000fe60008000000 */
[----:B------:R2:W4:Y:S01]  /*54b0*/  @P0 SYNCS.PHASECHK.TRANS64.TRYWAIT P2, [UR4], R0 ;  /* 0x00000000ff0005a7 */ /* 0x0005220008041104 */
[----:B------:R2:W-:Y:S01]  /*54c0*/  UTCIMMA gdesc[UR24], gdesc[UR22], tmem[UR8], tmem[UR20], idesc[UR21], UP4 ;  /* 0x00ff1416180075ea */ /* 0x0005e2000a000108 */
[----:B------:R-:W-:Y:S01]  /*54d0*/  UPLOP3.LUT UP4, UPT, UPT, UPT, UPT, 0x80, 0x8 ;  /* 0x000000000008789c */ /* 0x000fe20003f8f070 */
[----:B------:R2:W-:Y:S01]  /*54e0*/  UTCBAR [UR7], URZ ;  /* 0x000000ff070073e9 */ /* 0x0005e200080000ff */
[----:B------:R-:W-:Y:S09]  /*54f0*/  BRA.U UP0, `(.L_x_109) ;  /* 0xfffffffd008c7547 */ /* 0x000ff2000b83ffff */
.L_x_106:
[----:B------:R-:W-:Y:S01]  /*5500*/  UIADD3 UR18, UPT, UPT, UR18, 0x1, URZ ;  /* 0x0000000112127890 */ /* 0x000fe2000fffe0ff */
[C---:B------:R-:W-:Y:S01]  /*5510*/  ISETP.NE.AND P0, PT, R10.reuse, 0x2, PT ;  /* 0x000000020a00780c */ /* 0x040fe20003f05270 */
[----:B------:R-:W-:Y:S02]  /*5520*/  UIADD3 UR9, UPT, UPT, UR9, 0x3a0, URZ ;  /* 0x000003a009097890 */ /* 0x000fe4000fffe0ff */
[----:B------:R-:W-:Y:S01]  /*5530*/  UISETP.NE.AND UP0, UPT, UR18, 0x4, UPT ;  /* 0x000000041200788c */ /* 0x000fe2000bf05270 */
[----:B-12---:R-:W-:Y:S02]  /*5540*/  SEL R0, RZ, 0x1, P0 ;  /* 0x00000001ff007807 */ /* 0x006fe40000000000 */
[----:B------:R-:W-:Y:S01]  /*5550*/  SEL R10, R10, RZ, P0 ;  /* 0x000000ff0a0a7207 */ /* 0x000fe20000000000 */
[----:B------:R-:W-:Y:S01]  /*5560*/  USEL UR4, URZ, 0x1, UP0 ;  /* 0x00000001ff047887 */ /* 0x000fe20008000000 */
[----:B------:R-:W-:Y:S01]  /*5570*/  LOP3.LUT R9, R9, R0, RZ, 0x3c, !PT ;  /* 0x0000000009097212 */ /* 0x000fe200078e3cff */
[----:B------:R-:W-:Y:S01]  /*5580*/  USEL UR18, UR18, URZ, UP0 ;  /* 0x000000ff12127287 */ /* 0x000fe20008000000 */
[----:B------:R1:W-:Y:S03]  /*5590*/  UTCBAR [UR9], URZ ;  /* 0x000000ff090073e9 */ /* 0x0003e600080000ff */
[----:B------:R-:W-:Y:S01]  /*55a0*/  LOP3.LUT R11, R11, UR4, RZ, 0x3c, !PT ;  /* 0x000000040b0b7c12 */ /* 0x000fe2000f8e3cff */
[----:B------:R-:W-:Y:S07]  /*55b0*/  @P1 BRA `(.L_x_110) ;  /* 0xfffffff800c41947 */ /* 0x000fee000383ffff */
[----:B------:R-:W2:Y:S01]  /*55c0*/  S2UR UR4, SR_CgaCtaId ;  /* 0x00000000000479c3 */ /* 0x000ea20000008800 */
[----:B------:R-:W-:Y:S01]  /*55d0*/  ELECT P0, URZ, PT ;  /* 0x0000000000ff782f */ /* 0x000fe20003800000 */
[----:B------:R-:W-:Y:S01]  /*55e0*/  IMAD.MOV.U32 R0, RZ, RZ, 0x1 ;  /* 0x00000001ff007424 */ /* 0x000fe200078e00ff */
[----:B------:R-:W-:Y:S01]  /*55f0*/  UIADD3 UR6, UPT, UPT, UR6, 0x3c0, URZ ;  /* 0x000003c006067890 */ /* 0x000fe2000fffe0ff */
[----:B------:R-:W-:Y:S01]  /*5600*/  SHF.L.U32 R3, R11, 0x1f, RZ ;  /* 0x0000001f0b037819 */ /* 0x000fe200000006ff */
[----:B------:R-:W-:-:S03]  /*5610*/  UMOV UR5, 0x40 ;  /* 0x0000004000057882 */ /* 0x000fc60000000000 */
[----:B------:R-:W-:Y:S01]  /*5620*/  UVIRTCOUNT.DEALLOC.SMPOOL 0x80 ;  /* 0x000000800000784c */ /* 0x000fe20000000000 */
[----:B--2---:R-:W-:Y:S02]  /*5630*/  ULEA UR4, UR4, UR5, 0x18 ;  /* 0x0000000504047291 */ /* 0x004fe4000f8ec0ff */
[----:B------:R-:W-:-:S07]  /*5640*/  ULEA UR5, UR18, UR6, 0x3 ;  /* 0x0000000612057291 */ /* 0x000fce000f8e18ff */
[----:B------:R2:W-:Y:S02]  /*5650*/  @P0 STS.U8 [UR4+0x1c], R0 ;  /* 0x00001c00ff000988 */ /* 0x0005e40008000004 */
[----:B------:R-:W3:Y:S02]  /*5660*/  SYNCS.PHASECHK.TRANS64.TRYWAIT P0, [UR5], R3 ;  /* 0x00000003ff0075a7 */ /* 0x000ee40008001105 */
[----:B--23--:R-:W-:Y:S05]  /*5670*/  @!P0 BRA `(.L_x_111) ;  /* 0x0000004400108947 */ /* 0x00cfea0003800000 */
.L_x_266:
[----:B------:R-:W-:-:S04]  /*5680*/  UIADD3 UR7, UPT, UPT, UR18, 0x1, URZ ;  /* 0x0000000112077890 */ /* 0x000fc8000fffe0ff */
[----:B------:R-:W-:-:S04]  /*5690*/  UISETP.NE.AND UP0, UPT, UR7, 0x4, UPT ;  /* 0x000000040700788c */ /* 0x000fc8000bf05270 */
[----:B------:R-:W-:Y:S02]  /*56a0*/  USEL UR8, URZ, 0x1, UP0 ;  /* 0x00000001ff087887 */ /* 0x000fe40008000000 */
[----:B------:R-:W-:-:S04]  /*56b0*/  USEL UR7, UR7, URZ, UP0 ;  /* 0x000000ff07077287 */ /* 0x000fc80008000000 */
[----:B------:R-:W-:Y:S01]  /*56c0*/  ULEA UR5, UR7, UR6, 0x3 ;  /* 0x0000000607057291 */ /* 0x000fe2000f8e18ff */
[----:B------:R-:W-:-:S04]  /*56d0*/  LOP3.LUT R2, R11, UR8, RZ, 0x3c, !PT ;  /* 0x000000080b027c12 */ /* 0x000fc8000f8e3cff */
[----:B--2---:R-:W-:-:S04]  /*56e0*/  SHF.L.U32 R3, R2, 0x1f, RZ ;  /* 0x0000001f02037819 */ /* 0x004fc800000006ff */
[----:B------:R-:W2:Y:S02]  /*56f0*/  SYNCS.PHASECHK.TRANS64.TRYWAIT P0, [UR5], R3 ;  /* 0x00000003ff0075a7 */ /* 0x000ea40008001105 */
[----:B--2---:R-:W-:Y:S05]  /*5700*/  @!P0 BRA `(.L_x_112) ;  /* 0x0000004400048947 */ /* 0x004fea0003800000 */
.L_x_268:
        /* <DEDUP_REMOVED lines=9> */
.L_x_270:
[----:B------:R-:W-:-:S04]  /*57a0*/  UIADD3 UR7, UPT, UPT, UR7, 0x1, URZ ;  /* 0x0000000107077890 */ /* 0x000fc8000fffe0ff */
[----:B------:R-:W-:-:S04]  /*57b0*/  UISETP.NE.AND UP0, UPT, UR7, 0x4, UPT ;  /* 0x000000040700788c */ /* 0x000fc8000bf05270 */
[----:B------:R-:W-:Y:S02]  /*57c0*/  USEL UR5, URZ, 0x1, UP0 ;  /* 0x00000001ff057887 */ /* 0x000fe40008000000 */
[----:B------:R-:W-:-:S04]  /*57d0*/  USEL UR7, UR7, URZ, UP0 ;  /* 0x000000ff07077287 */ /* 0x000fc80008000000 */
[----:B------:R-:W-:Y:S01]  /*57e0*/  ULEA UR7, UR7, UR6, 0x3 ;  /* 0x0000000607077291 */ /* 0x000fe2000f8e18ff */
[----:B--2---:R-:W-:-:S04]  /*57f0*/  LOP3.LUT R3, R2, UR5, RZ, 0x3c, !PT ;  /* 0x0000000502037c12 */ /* 0x004fc8000f8e3cff */
[----:B------:R-:W-:-:S04]  /*5800*/  SHF.L.U32 R3, R3, 0x1f, RZ ;  /* 0x0000001f03037819 */ /* 0x000fc800000006ff */
[----:B------:R-:W2:Y:S02]  /*5810*/  SYNCS.PHASECHK.TRANS64.TRYWAIT P0, [UR7], R3 ;  /* 0x00000003ff0075a7 */ /* 0x000ea40008001107 */
[----:B--2---:R-:W-:Y:S05]  /*5820*/  @!P0 BRA `(.L_x_114) ;  /* 0x0000004000ec8947 */ /* 0x004fea0003800000 */
.L_x_272:
[----:B------:R-:W-:Y:S01]  /*5830*/  NOP ;  /* 0x0000000000007918 */ /* 0x000fe20000000000 */
[----:B--2---:R-:W2:Y:S01]  /*5840*/  LDS R0, [UR4+0x14] ;  /* 0x00001404ff007984 */ /* 0x004ea20008000800 */
[----:B------:R-:W-:Y:S01]  /*5850*/  ULOP3.LUT UR6, UR19, 0xffff, URZ, 0xc0, !UPT ;  /* 0x0000ffff13067892 */ /* 0x000fe2000f8ec0ff */
[----:B------:R-:W-:Y:S01]  /*5860*/  UMOV UR8, 0xffff ;  /* 0x0000ffff00087882 */ /* 0x000fe20000000000 */
[----:B------:R-:W-:Y:S02]  /*5870*/  UMOV UR5, 0x1 ;  /* 0x0000000100057882 */ /* 0x000fe40000000000 */
[----:B------:R-:W-:-:S04]  /*5880*/  USHF.R.U32.HI UR6, URZ, 0x5, UR6 ;  /* 0x00000005ff067899 */ /* 0x000fc80008011606 */
[----:B------:R-:W-:Y:S02]  /*5890*/  USHF.L.U32 UR8, UR8, UR6, URZ ;  /* 0x0000000608087299 */ /* 0x000fe400080006ff */
[----:B------:R-:W-:-:S04]  /*58a0*/  USHF.L.U32 UR5, UR5, UR6, URZ ;  /* 0x0000000605057299 */ /* 0x000fc800080006ff */
[----:B--2---:R-:W-:-:S04]  /*58b0*/  LOP3.LUT R0, R0, UR8, RZ, 0xc0, !PT ;  /* 0x0000000800007c12 */ /* 0x004fc8000f8ec0ff */
[----:B------:R-:W-:-:S13]  /*58c0*/  ISETP.NE.AND P0, PT, R0, UR8, PT ;  /* 0x0000000800007c0c */ /* 0x000fda000bf05270 */
[----:B------:R-:W-:Y:S05]  /*58d0*/  @P0 BRA `(.L_x_115) ;  /* 0x0000000000580947 */ /* 0x000fea0003800000 */
[----:B------:R-:W2:Y:S02]  /*58e0*/  LDS R0, [UR4+0x18] ;  /* 0x00001804ff007984 */ /* 0x000ea40008000800 */
[----:B--2---:R-:W-:-:S04]  /*58f0*/  LOP3.LUT R0, R0, UR5, RZ, 0xc0, !PT ;  /* 0x0000000500007c12 */ /* 0x004fc8000f8ec0ff */
[----:B------:R-:W-:-:S13]  /*5900*/  ISETP.NE.AND P0, PT, R0, UR5, PT ;  /* 0x0000000500007c0c */ /* 0x000fda000bf05270 */
[----:B------:R-:W-:Y:S05]  /*5910*/  @P0 BRA `(.L_x_116) ;  /* 0x00000000003c0947 */ /* 0x000fea0003800000 */
[----:B------:R-:W2:Y:S01]  /*5920*/  S2R R2, SR_LANEID ;  /* 0x0000000000027919 */ /* 0x000ea20000000000 */
[----:B------:R-:W-:Y:S01]  /*5930*/  ULOP3.LUT UR8, URZ, UR8, URZ, 0x33, !UPT ;  /* 0x00000008ff087292 */ /* 0x000fe2000f8e33ff */
[----:B------:R-:W-:Y:S01]  /*5940*/  LOP3.LUT R4, RZ, UR5, RZ, 0x33, !PT ;  /* 0x00000005ff047c12 */ /* 0x000fe2000f8e33ff */
[----:B------:R-:W-:Y:S02]  /*5950*/  VOTEU.ANY UR7, UPT, PT ;  /* 0x0000000000077886 */ /* 0x000fe400038e0100 */
[----:B------:R-:W-:Y:S01]  /*5960*/  UFLO.U32 UR7, UR7 ;  /* 0x00000007000772bd */ /* 0x000fe200080e0000 */
[----:B------:R-:W3:Y:S01]  /*5970*/  REDUX UR5, R4 ;  /* 0x00000000040573c4 */ /* 0x000ee20000000000 */
[----:B------:R-:W-:-:S06]  /*5980*/  IMAD.U32 R0, RZ, RZ, UR8 ;  /* 0x00000008ff007e24 */ /* 0x000fcc000f8e00ff */
[----:B------:R1:W-:Y:S01]  /*5990*/  UTCATOMSWS.AND URZ, UR8 ;  /* 0x0000000800ff79e3 */ /* 0x0003e20008000000 */
[----:B------:R-:W4:Y:S01]  /*59a0*/  REDUX UR6, R0 ;  /* 0x00000000000673c4 */ /* 0x000f220000000000 */
[----:B--2---:R-:W-:Y:S01]  /*59b0*/  ISETP.EQ.U32.AND P0, PT, R2, UR7, PT ;  /* 0x0000000702007c0c */ /* 0x004fe2000bf02070 */
[----:B---3--:R-:W-:Y:S01]  /*59c0*/  IMAD.U32 R2, RZ, RZ, UR5 ;  /* 0x00000005ff027e24 */ /* 0x008fe2000f8e00ff */
[----:B----4-:R-:W-:-:S11]  /*59d0*/  MOV R3, UR6 ;  /* 0x0000000600037c02 */ /* 0x010fd60008000f00 */
[----:B------:R1:W-:Y:S04]  /*59e0*/  @P0 ATOMS.AND RZ, [UR4+0x14], R3 ;  /* 0x00001403ffff098c */ /* 0x0003e8000a800004 */
[----:B------:R1:W-:Y:S01]  /*59f0*/  @P0 ATOMS.AND RZ, [UR4+0x18], R2 ;  /* 0x00001802ffff098c */ /* 0x0003e2000a800004 */
[----:B------:R-:W-:Y:S05]  /*5a00*/  BRA `(.L_x_117) ;  /* 0x0000000000147947 */ /* 0x000fea0003800000 */
.L_x_116:
[----:B------:R-:W-:Y:S02]  /*5a10*/  MOV R2, 0x5a30 ;  /* 0x00005a3000027802 */ /* 0x000fe40000000f00 */
[----:B-1--45:R-:W-:Y:S05]  /*5a20*/  CALL.REL.NOINC `($__internal_0_$__cuda_sm10x_tcgen05_guardrail_trap_col_being_dealloced_not_returned_by_alloc) ;  /* 0x0000004400087944 */ /* 0x032fea0003c00000 */
[----:B------:R-:W-:Y:S05]  /*5a30*/  BRA `(.L_x_117) ;  /* 0x0000000000087947 */ /* 0x000fea0003800000 */
.L_x_115:
[----:B------:R-:W-:Y:S02]  /*5a40*/  MOV R2, 0x5a60 ;  /* 0x00005a6000027802 */ /* 0x000fe40000000f00 */
[----:B-1--45:R-:W-:Y:S05]  /*5a50*/  CALL.REL.NOINC `($__internal_2_$__cuda_sm10x_tcgen05_guardrail_trap_unallocated_columns_being_dealloced) ;  /* 0x0000004400147944 */ /* 0x032fea0003c00000 */
.L_x_117:
[----:B------:R-:W-:Y:S01]  /*5a60*/  NOP ;  /* 0x0000000000007918 */ /* 0x000fe20000000000 */
[----:B-1----:R-:W-:Y:S05]  /*5a70*/  EXIT ;  /* 0x000000000000794d */ /* 0x002fea0003800000 */
.L_x_99:
[----:B------:R-:W-:-:S09]  /*5a80*/  UISETP.NE.OR UP2, UPT, UR8, 0x3, !UP2 ;  /* 0x000000030800788c */ /* 0x000fd2000d745670 */
[----:B------:R-:W-:Y:S05]  /*5a90*/  BRA.U UP2, `(.L_x_118) ;  /* 0x0000000902c87547 */ /* 0x000fea000b800000 */
[----:B------:R-:W1:Y:S01]  /*5aa0*/  LDCU.64 UR6, c[0x0][0x888] ;  /* 0x00011100ff0677ac */ /* 0x000e620008000a00 */
[----:B------:R-:W2:Y:S01]  /*5ab0*/  LDC R0, c[0x0][0xb30] ;  /* 0x0002cc00ff007b82 */ /* 0x000ea20000000800 */
[----:B------:R-:W-:Y:S01]  /*5ac0*/  IMAD.MOV.U32 R30, RZ, RZ, 0x1 ;  /* 0x00000001ff1e7424 */ /* 0x000fe200078e00ff */
[----:B------:R-:W-:Y:S01]  /*5ad0*/  CS2R R28, SRZ ;  /* 0x00000000001c7805 */ /* 0x000fe2000001ff00 */
[----:B------:R-:W4:Y:S01]  /*5ae0*/  LDCU.64 UR4, c[0x0][0x890] ;  /* 0x00011200ff0477ac */ /* 0x000f220008000a00 */
[----:B------:R-:W-:Y:S01]  /*5af0*/  IMAD.MOV.U32 R25, RZ, RZ, 0x1000 ;  /* 0x00001000ff197424 */ /* 0x000fe200078e00ff */
[----:B------:R-:W-:-:S03]  /*5b00*/  UMOV UR8, 0x400 ;  /* 0x0000040000087882 */ /* 0x000fc60000000000 */
[----:B------:R-:W3:Y:S01]  /*5b10*/  LDC R19, c[0x0][0x370] ;  /* 0x0000dc00ff137b82 */ /* 0x000ee20000000800 */
[----:B------:R-:W-:-:S07]  /*5b20*/  UPLOP3.LUT UP1, UPT, UPT, UPT, UPT, 0x40, 0x4 ;  /* 0x000000000004789c */ /* 0x000fce0003f2e870 */
[----:B------:R-:W3:Y:S01]  /*5b30*/  LDC R2, c[0x0][0xb0c] ;  /* 0x0002c300ff027b82 */ /* 0x000ee20000000800 */
[----:B-1----:R-:W-:Y:S02]  /*5b40*/  UISETP.NE.U32.AND UP2, UPT, UR6, URZ, UPT ;  /* 0x000000ff0600728c */ /* 0x002fe4000bf45070 */
[----:B------:R-:W-:Y:S02]  /*5b50*/  ULEA UR6, UR37, UR8, 0x18 ;  /* 0x0000000825067291 */ /* 0x000fe4000f8ec0ff */
[----:B------:R-:W-:Y:S02]  /*5b60*/  UISETP.NE.AND.EX UP2, UPT, UR7, URZ, UPT, UP2 ;  /* 0x000000ff0700728c */ /* 0x000fe4000bf45320 */
[----:B------:R-:W-:Y:S01]  /*5b70*/  UIADD3 UR7, UPT, UPT, UR6, 0x360, URZ ;  /* 0x0000036006077890 */ /* 0x000fe2000fffe0ff */
[----:B------:R-:W1:Y:S01]  /*5b80*/  LDC R18, c[0x0][0xb20] ;  /* 0x0002c800ff127b82 */ /* 0x000e620000000800 */
[----:B----4-:R-:W-:Y:S01]  /*5b90*/  UISETP.NE.U32.AND UP3, UPT, UR4, URZ, UPT ;  /* 0x000000ff0400728c */ /* 0x010fe2000bf65070 */
[----:B--2---:R-:W-:Y:S01]  /*5ba0*/  ISETP.NE.AND P1, PT, R0, 0x1, PT ;  /* 0x000000010000780c */ /* 0x004fe20003f25270 */
[----:B------:R-:W-:-:S02]  /*5bb0*/  UPRMT UR37, UR37, 0x654, UR7 ;  /* 0x0000065425257896 */ /* 0x000fc40008000007 */
[----:B------:R-:W-:-:S03]  /*5bc0*/  UISETP.NE.AND.EX UP3, UPT, UR5, URZ, UPT, UP3 ;  /* 0x000000ff0500728c */ /* 0x000fc6000bf65330 */
[----:B------:R-:W2:Y:S08]  /*5bd0*/  LDC.64 R32, c[0x0][0x348] ;  /* 0x0000d200ff207b82 */ /* 0x000eb00000000a00 */
[----:B------:R-:W4:Y:S08]  /*5be0*/  LDC.64 R16, c[0x0][0xb10] ;  /* 0x0002c400ff107b82 */ /* 0x000f300000000a00 */
[----:B------:R-:W1:Y:S08]  /*5bf0*/  LDC.64 R6, c[0x0][0xb18] ;  /* 0x0002c600ff067b82 */ /* 0x000e700000000a00 */
[----:B------:R-:W1:Y:S08]  /*5c00*/  LDC.64 R4, c[0x0][0xb28] ;  /* 0x0002ca00ff047b82 */ /* 0x000e700000000a00 */
[----:B---3--:R-:W1:Y:S02]  /*5c10*/  LDC R24, c[0x0][0x374] ;  /* 0x0000dd00ff187b82 */ /* 0x008e640000000800 */
.L_x_126:
[C---:B------:R-:W-:Y:S02]  /*5c20*/  LEA R0, R29.reuse, UR6, 0x3 ;  /* 0x000000061d007c11 */ /* 0x040fe4000f8e18ff */
[----:B------:R-:W-:Y:S02]  /*5c30*/  SHF.L.U32 R3, R28, 0x1f, RZ ;  /* 0x0000001f1c037819 */ /* 0x000fe400000006ff */
[----:B------:R-:W-:Y:S02]  /*5c40*/  LEA R20, R29, UR6, 0x4 ;  /* 0x000000061d147c11 */ /* 0x000fe4000f8e20ff */
[----:B---3--:R-:W3:Y:S02]  /*5c50*/  SYNCS.PHASECHK.TRANS64.TRYWAIT P0, [R0+URZ+0x380], R3 ;  /* 0x00038003000075a7 */ /* 0x008ee400080011ff */
[----:B---3--:R-:W-:Y:S05]  /*5c60*/  @!P0 BRA `(.L_x_119) ;  /* 0x0000003c00f48947 */ /* 0x008fea0003800000 */
.L_x_273:
[----:B------:R-:W-:Y:S01]  /*5c70*/  ISETP.GE.AND P0, PT, R40, 0x1, PT ;  /* 0x000000012800780c */ /* 0x000fe20003f06270 */
[----:B------:R-:W1:Y:S01]  /*5c80*/  LDS.128 R20, [R20+0x410] ;  /* 0x0004100014147984 */ /* 0x000e620000000c00 */
[----:B------:R-:W-:Y:S01]  /*5c90*/  ISETP.NE.U32.AND P4, PT, RZ, UR4, PT ;  /* 0x00000004ff007c0c */ /* 0x000fe2000bf85070 */
[----:B---3--:R-:W-:Y:S01]  /*5ca0*/  VIADD R0, R0, 0x390 ;  /* 0x0000039000007836 */ /* 0x008fe20000000000 */
[----:B------:R-:W-:Y:S02]  /*5cb0*/  SHF.L.U32 R26, R30, 0x1f, RZ ;  /* 0x0000001f1e1a7819 */ /* 0x000fe400000006ff */
[----:B------:R-:W-:Y:S02]  /*5cc0*/  ISETP.NE.AND.EX P4, PT, RZ, UR5, PT, P4 ;  /* 0x00000005ff007c0c */ /* 0x000fe4000bf85340 */
[----:B------:R-:W-:Y:S01]  /*5cd0*/  PRMT R0, RZ, 0x654, R0 ;  /* 0x00000654ff007816 */ /* 0x000fe20000000000 */
[----:B------:R-:W-:Y:S01]  /*5ce0*/  @!PT LDS RZ, [RZ] ;  /* 0x00000000fffff984 */ /* 0x000fe20000000800 */
[----:B------:R-:W-:Y:S01]  /*5cf0*/  @!PT LDS RZ, [RZ] ;  /* 0x00000000fffff984 */ /* 0x000fe20000000800 */
[----:B------:R-:W-:Y:S01]  /*5d00*/  @!PT LDS RZ, [RZ] ;  /* 0x00000000fffff984 */ /* 0x000fe20000000800 */
[----:B------:R-:W-:Y:S01]  /*5d10*/  @!PT LDS RZ, [RZ] ;  /* 0x00000000fffff984 */ /* 0x000fe20000000800 */
[----:B------:R3:W-:Y:S06]  /*5d20*/  MEMBAR.ALL.CTA ;  /* 0x0000000000007992 */ /* 0x0007ec0000008000 */
[----:B---3--:R-:W3:Y:S02]  /*5d30*/  FENCE.VIEW.ASYNC.S ;  /* 0x00000000000073c6 */ /* 0x008ee40000000000 */
[----:B---3--:R3:W-:Y:S01]  /*5d40*/  SYNCS.ARRIVE.TRANS64.RED.A1T0 RZ, [R0+URZ], RZ ;  /* 0x000000ff00ff79a7 */ /* 0x0087e200081004ff */
[----:B-1----:R-:W-:Y:S11]  /*5d50*/  LOP3.LUT P3, RZ, R22, 0x1, RZ, 0xc0, !PT ;  /* 0x0000000116ff7812 */ /* 0x002ff6000786c0ff */
[----:B------:R-:W-:Y:S02]  /*5d60*/  @!UPT UIADD3 URZ, UPT, UPT, URZ, URZ, URZ ;  /* 0x000000fffffff290 */ /* 0x000fe4000fffe0ff */
[----:B------:R-:W-:Y:S02]  /*5d70*/  @P3 MOV R13, R20 ;  /* 0x00000014000d3202 */ /* 0x000fe40000000f00 */
[----:B------:R-:W-:Y:S01]  /*5d80*/  @P3 LOP3.LUT R8, R21, 0xffff, RZ, 0xc0, !PT ;  /* 0x0000ffff15083812 */ /* 0x000fe200078ec0ff */
[----:B---3--:R-:W-:Y:S06]  /*5d90*/  @!P0 BRA `(.L_x_120) ;  /* 0x0000000000a48947 */ /* 0x008fec0003800000 */
[----:B------:R-:W-:Y:S01]  /*5da0*/  IMAD.HI.U32 R31, R24, R7, RZ ;  /* 0x00000007181f7227 */ /* 0x000fe200078e00ff */
[----:B------:R-:W-:Y:S02]  /*5db0*/  ISETP.NE.AND P0, PT, R6, 0x1, PT ;  /* 0x000000010600780c */ /* 0x000fe40003f05270 */
[----:B------:R-:W-:Y:S01]  /*5dc0*/  ISETP.NE.AND P2, PT, R40, 0x1, PT ;  /* 0x000000012800780c */ /* 0x000fe20003f45270 */
[----:B----4-:R-:W-:Y:S01]  /*5dd0*/  IMAD.HI.U32 R34, R19, R16, RZ ;  /* 0x0000001013227227 */ /* 0x010fe200078e00ff */
[----:B------:R-:W-:Y:S02]  /*5de0*/  SHF.R.U32.HI R31, RZ, R18, R31 ;  /* 0x00000012ff1f7219 */ /* 0x000fe4000001161f */
[----:B------:R-:W-:Y:S01]  /*5df0*/  ISETP.NE.AND P5, PT, R2, 0x1, PT ;  /* 0x000000010200780c */ /* 0x000fe20003fa5270 */
[----:B------:R-:W-:Y:S01]  /*5e00*/  IMAD.HI.U32 R36, R13, R16, RZ ;  /* 0x000000100d247227 */ /* 0x000fe200078e00ff */
[----:B------:R-:W-:Y:S02]  /*5e10*/  SHF.R.U32.HI R34, RZ, R17, R34 ;  /* 0x00000011ff227219 */ /* 0x000fe40000011622 */
[----:B------:R-:W-:Y:S01]  /*5e20*/  SEL R3, R24, R31, !P0 ;  /* 0x0000001f18037207 */ /* 0x000fe20004000000 */
[C---:B------:R-:W-:Y:S01]  /*5e30*/  IMAD.HI.U32 R31, R8.reuse, R7, RZ ;  /* 0x00000007081f7227 */ /* 0x040fe200078e00ff */
[----:B------:R-:W-:Y:S02]  /*5e40*/  SEL R11, R19, R34, !P5 ;  /* 0x00000022130b7207 */ /* 0x000fe40006800000 */
[----:B------:R-:W-:Y:S01]  /*5e50*/  SHF.R.U32.HI R36, RZ, R17, R36 ;  /* 0x00000011ff247219 */ /* 0x000fe20000011624 */
[----:B------:R-:W-:Y:S01]  /*5e60*/  IMAD.HI.U32 R38, R3, R4, RZ ;  /* 0x0000000403267227 */ /* 0x000fe200078e00ff */
[----:B------:R-:W-:Y:S03]  /*5e70*/  SHF.R.U32.HI R31, RZ, R18, R31 ;  /* 0x00000012ff1f7219 */ /* 0x000fe6000001161f */
[----:B------:R-:W-:Y:S01]  /*5e80*/  IMAD.HI.U32 R34, R11, R4, RZ ;  /* 0x000000040b227227 */ /* 0x000fe200078e00ff */
[----:B------:R-:W-:Y:S02]  /*5e90*/  @P2 SHF.R.U32.HI R3, RZ, R5, R38 ;  /* 0x00000005ff032219 */ /* 0x000fe40000011626 */
[----:B------:R-:W-:Y:S02]  /*5ea0*/  SEL R9, R8, R31, !P0 ;  /* 0x0000001f08097207 */ /* 0x000fe40004000000 */
[----:B------:R-:W-:Y:S01]  /*5eb0*/  @P2 SHF.R.U32.HI R11, RZ, R5, R34 ;  /* 0x00000005ff0b2219 */ /* 0x000fe20000011622 */
[C---:B------:R-:W-:Y:S01]  /*5ec0*/  IMAD R10, R40.reuse, R3, RZ ;  /* 0x00000003280a7224 */ /* 0x040fe200078e02ff */
[----:B------:R-:W-:Y:S01]  /*5ed0*/  SEL R3, R13, R36, !P5 ;  /* 0x000000240d037207 */ /* 0x000fe20006800000 */
[C---:B------:R-:W-:Y:S03]  /*5ee0*/  IMAD.HI.U32 R14, R9.reuse, R4, RZ ;  /* 0x00000004090e7227 */ /* 0x040fe600078e00ff */
[----:B------:R-:W-:Y:S01]  /*5ef0*/  ISETP.GE.AND P0, PT, R9, R10, PT ;  /* 0x0000000a0900720c */ /* 0x000fe20003f06270 */
[C---:B------:R-:W-:Y:S01]  /*5f00*/  IMAD R12, R40.reuse, R11, RZ ;  /* 0x0000000b280c7224 */ /* 0x040fe200078e02ff */
[-C--:B------:R-:W-:Y:S04]  /*5f10*/  SHF.R.U32.HI R14, RZ, R5.reuse, R14 ;  /* 0x00000005ff0e7219 */ /* 0x080fe8000001160e */
[----:B------:R-:W-:Y:S02]  /*5f20*/  ISETP.GE.OR P0, PT, R3, R12, P0 ;  /* 0x0000000c0300720c */ /* 0x000fe40000706670 */
[----:B------:R-:W-:Y:S05]  /*5f30*/  SEL R15, R9, R14, !P2 ;  /* 0x0000000e090f7207 */ /* 0x000fea0005000000 */
[----:B------:R-:W-:Y:S04]  /*5f40*/  IMAD.MOV R14, RZ, RZ, -R15 ;  /* 0x000000ffff0e7224 */ /* 0x000fe800078e0a0f */
[----:B------:R-:W-:Y:S02]  /*5f50*/  IMAD R14, R40, R14, R9 ;  /* 0x0000000e280e7224 */ /* 0x000fe400078e0209 */
[C---:B------:R-:W-:Y:S05]  /*5f60*/  @!P0 IMAD.HI.U32 R10, R3.reuse, R4, RZ ;  /* 0x00000004030a8227 */ /* 0x040fea00078e00ff */
[----:B------:R-:W-:Y:S04]  /*5f70*/  @!P0 SHF.R.U32.HI R10, RZ, R5, R10 ;  /* 0x00000005ff0a8219 */ /* 0x000fe8000001160a */
[----:B------:R-:W-:Y:S01]  /*5f80*/  @!P0 SEL R0, R3, R10, !P2 ;  /* 0x0000000a03008207 */ /* 0x000fe20005000000 */
[----:B------:R-:W-:Y:S03]  /*5f90*/  IMAD.MOV R10, RZ, RZ, -R3 ;  /* 0x000000ffff0a7224 */ /* 0x000fe600078e0a03 */
[----:B------:R-:W-:Y:S01]  /*5fa0*/  @!P0 IADD3 R15, PT, PT, R15, -R0, RZ ;  /* 0x800000000f0f8210 */ /* 0x000fe20007ffe0ff */
[----:B------:R-:W-:Y:S01]  /*5fb0*/  @!P0 IMAD R0, R11, R14, R0 ;  /* 0x0000000e0b008224 */ /* 0x000fe200078e0200 */
[----:B------:R-:W-:Y:S01]  /*5fc0*/  IADD3 R11, PT, PT, -R9, RZ, RZ ;  /* 0x000000ff090b7210 */ /* 0x000fe20007ffe1ff */
[----:B------:R-:W-:Y:S02]  /*5fd0*/  IMAD R13, R2, R10, R13 ;  /* 0x0000000a020d7224 */ /* 0x000fe400078e020d */
[----:B------:R-:W-:Y:S02]  /*5fe0*/  @!P0 IMAD R9, R15, R40, R3 ;  /* 0x000000280f098224 */ /* 0x000fe400078e0203 */
[----:B------:R-:W-:Y:S02]  /*5ff0*/  @!P0 IMAD.MOV.U32 R3, RZ, RZ, R0 ;  /* 0x000000ffff038224 */ /* 0x000fe400078e0000 */
[----:B------:R-:W-:Y:S02]  /*6000*/  IMAD R8, R6, R11, R8 ;  /* 0x0000000b06087224 */ /* 0x000fe400078e0208 */
[----:B------:R-:W-:Y:S02]  /*6010*/  IMAD R13, R3, R2, R13 ;  /* 0x00000002030d7224 */ /* 0x000fe400078e020d */
[----:B------:R-:W-:Y:S02]  /*6020*/  IMAD R8, R9, R6, R8 ;  /* 0x0000000609087224 */ /* 0x000fe400078e0208 */
.L_x_120:
[----:B------:R-:W-:Y:S05]  /*6030*/  BRA.U UP1, `(.L_x_121) ;  /* 0x0000000101107547 */ /* 0x000fea000b800000 */
[----:B------:R-:W-:Y:S04]  /*6040*/  MOV R0, UR13 ;  /* 0x0000000d00007c02 */ /* 0x000fe80008000f00 */
[----:B------:R-:W-:Y:S04]  /*6050*/  SHF.L.U32 R3, R0, 0x1f, RZ ;  /* 0x0000001f00037819 */ /* 0x000fe800000006ff */
[----:B------:R-:W1:Y:S02]  /*6060*/  SYNCS.PHASECHK.TRANS64.TRYWAIT P0, [UR6+0x378], R3 ;  /* 0x00037803ff0075a7 */ /* 0x000e640008001106 */
[----:B-1----:R-:W-:Y:S05]  /*6070*/  @!P0 BRA `(.L_x_122) ;  /* 0x0000003c00048947 */ /* 0x002fea0003800000 */
.L_x_121:
[----:B------:R-:W-:Y:S05]  /*6080*/  BRA.U !UP3, `(.L_x_123) ;  /* 0x000000010b347547 */ /* 0x000fea000b800000 */
[----:B------:R-:W-:Y:S01]  /*6090*/  UPLOP3.LUT UP0, UPT, UPT, UPT, UP2, 0x80, 0x8 ;  /* 0x000000000008789c */ /* 0x000fe20003f0f020 */
[----:B-1----:R-:W-:Y:S02]  /*60a0*/  HFMA2 R0, -RZ, RZ, 0, 5.9604644775390625e-08 ;  /* 0x00000001ff007431 */ /* 0x002fe400000001ff */
[----:B------:R-:W-:Y:S03]  /*60b0*/  IMAD.MOV.U32 R98, RZ, RZ, 0x1 ;  /* 0x00000001ff627424 */ /* 0x000fe600078e00ff */
[----:B------:R-:W-:Y:S05]  /*60c0*/  PLOP3.LUT P0, PT, PT, PT, UP0, 0x80, 0x8 ;  /* 0x000000000008781c */ /* 0x000fea0003f0f008 */
[----:B------:R-:W1:Y:S01]  /*60d0*/  @UP0 LDCU.64 UR8, c[0x0][0x888] ;  /* 0x00011100ff0807ac */ /* 0x000e620008000a00 */
[----:B------:R-:W-:Y:S07]  /*60e0*/  @UP0 UIMAD UR7, UR36, UR4, URZ ;  /* 0x00000004240702a4 */ /* 0x000fee000f8e02ff */
[----:B------:R-:W-:Y:S01]  /*60f0*/  @!P0 PRMT R98, R0, 0x7610, R98 ;  /* 0x0000761000628816 */ /* 0x000fe20000000062 */
[----:B-1----:R-:W-:Y:S03]  /*6100*/  @UP0 UIMAD.WIDE UR8, UR7, 0x4, UR8 ;  /* 0x00000004070808a5 */ /* 0x002fe6000f8e0208 */
[----:B------:R-:W1:Y:S03]  /*6110*/  @!UP0 LDCU UR7, c[0x0][0x880] ;  /* 0x00011000ff0787ac */ /* 0x000e660008000800 */
[----:B------:R-:W-:Y:S01]  /*6120*/  IMAD.U32 R10, RZ, RZ, UR8 ;  /* 0x00000008ff0a7e24 */ /* 0x000fe2000f8e00ff */
[----:B------:R-:W-:Y:S05]  /*6130*/  MOV R11, UR9 ;  /* 0x00000009000b7c02 */ /* 0x000fea0008000f00 */
[----:B-----5:R3:W5:Y:S02]  /*6140*/  @P0 LDG.E R48, desc[UR40][R10.64] ;  /* 0x000000280a300981 */ /* 0x020764000c1e1900 */
[----:B-1-3--:R-:W-:Y:S07]  /*6150*/  @!P0 IMAD.U32 R48, RZ, RZ, UR7 ;  /* 0x00000007ff308e24 */ /* 0x00afee000f8e00ff */
.L_x_123:
[----:B-----5:R-:W-:Y:S01]  /*6160*/  @!P4 ISETP.EQ.AND P5, PT, R48, RZ, PT ;  /* 0x000000ff3000c20c */ /* 0x020fe20003fa2270 */
[----:B------:R-:W-:Y:S01]  /*6170*/  @!UPT UIADD3 URZ, UPT, UPT, URZ, URZ, URZ ;  /* 0x000000fffffff290 */ /* 0x000fe2000fffe0ff */
[----:B------:R-:W-:Y:S11]  /*6180*/  @!P4 BRA `(.L_x_124) ;  /* 0x000000000014c947 */ /* 0x000ff60003800000 */
[----:B------:R-:W-:Y:S02]  /*6190*/  LOP3.LUT P0, RZ, R98, 0xff, RZ, 0xc0, !PT ;  /* 0x000000ff62ff7812 */ /* 0x000fe4000780c0ff */
[----:B------:R-:W-:Y:S04]  /*61a0*/  PLOP3.LUT P5, PT, PT, PT, UP0, 0x80, 0x8 ;  /* 0x000000000008781c */ /* 0x000fe80003faf008 */
[----:B------:R-:W-:Y:S07]  /*61b0*/  PLOP3.LUT P5, PT, P5, PT, PT, 0x8, 0x80 ;  /* 0x000000000080781c */ /* 0x000fee0002fae170 */
[----:B------:R-:W-:Y:S11]  /*61c0*/  @P0 ISETP.EQ.AND P5, PT, R48, RZ, PT ;  /* 0x000000ff3000020c */ /* 0x000ff60003fa2270 */
[----:B------:R-:W-:Y:S02]  /*61d0*/  @!UPT UIADD3 URZ, UPT, UPT, URZ, URZ, URZ ;  /* 0x000000fffffff290 */ /* 0x000fe4000fffe0ff */
.L_x_124:
[----:B------:R-:W3:Y:S01]  /*61e0*/  SYNCS.PHASECHK.TRANS64.TRYWAIT P4, [UR6+0x368], R26 ;  /* 0x0003681aff0075a7 */ /* 0x000ee20008081106 */
[----:B------:R-:W-:Y:S01]  /*61f0*/  @P3 SHF.R.U32.HI R27, RZ, 0x10, R21 ;  /* 0x00000010ff1b3819 */ /* 0x000fe20000011615 */
[----:B------:R-:W-:Y:S01]  /*6200*/  VIADD R29, R29, 0x1 ;  /* 0x000000011d1d7836 */ /* 0x000fe20000000000 */
[----:B------:R-:W5:Y:S08]  /*6210*/  LDC.64 R14, c[0x0][0xb10] ;  /* 0x0002c400ff0e7b82 */ /* 0x000f700000000a00 */
[----:B------:R-:W2:Y:S08]  /*6220*/  LDC.64 R10, c[0x0][0xb18] ;  /* 0x0002c600ff0a7b82 */ /* 0x000eb00000000a00 */
[----:B-1----:R-:W1:Y:S08]  /*6230*/  @!P1 LDC R0, c[0x0][0xb20] ;  /* 0x0002c800ff009b82 */ /* 0x002e700000000800 */
[----:B------:R-:W4:Y:S01]  /*6240*/  @!P1 LDC R3, c[0x0][0xb0c] ;  /* 0x0002c300ff039b82 */ /* 0x000f220000000800 */
[----:B-----5:R-:W-:Y:S05]  /*6250*/  @!P1 IMAD.HI.U32 R14, R13, R14, RZ ;  /* 0x0000000e0d0e9227 */ /* 0x020fea00078e00ff */
[----:B------:R-:W-:Y:S01]  /*6260*/  @!P1 SHF.R.U32.HI R14, RZ, R15, R14 ;  /* 0x0000000fff0e9219 */ /* 0x000fe2000001160e */
[----:B--2---:R-:W-:Y:S01]  /*6270*/  @!P1 IMAD.HI.U32 R11, R8, R11, RZ ;  /* 0x0000000b080b9227 */ /* 0x004fe200078e00ff */
[----:B------:R-:W-:Y:S04]  /*6280*/  @!P1 ISETP.NE.AND P0, PT, R10, 0x1, PT ;  /* 0x000000010a00980c */ /* 0x000fe80003f05270 */
[----:B-1----:R-:W-:Y:S02]  /*6290*/  @!P1 SHF.R.U32.HI R9, RZ, R0, R11 ;  /* 0x00000000ff099219 */ /* 0x002fe4000001160b */
[----:B----4-:R-:W-:Y:S02]  /*62a0*/  @!P1 ISETP.NE.AND P2, PT, R3, 0x1, PT ;  /* 0x000000010300980c */ /* 0x010fe40003f45270 */
[----:B------:R-:W-:Y:S02]  /*62b0*/  @!P1 SEL R9, R8, R9, !P0 ;  /* 0x0000000908099207 */ /* 0x000fe40004000000 */
[----:B------:R-:W-:Y:S02]  /*62c0*/  ELECT P0, URZ, PT ;  /* 0x0000000000ff782f */ /* 0x000fe40003800000 */
[----:B------:R-:W-:Y:S05]  /*62d0*/  @!P1 SEL R14, R13, R14, !P2 ;  /* 0x0000000e0d0e9207 */ /* 0x000fea0005000000 */
[----:B------:R-:W-:Y:S02]  /*62e0*/  @!P1 IMAD.IADD R0, R9, 0x1, -R14 ;  /* 0x0000000109009824 */ /* 0x000fe400078e0a0e */
[----:B------:R-:W-:Y:S02]  /*62f0*/  @!P1 IMAD.IADD R9, R14, 0x1, -R9 ;  /* 0x000000010e099824 */ /* 0x000fe400078e0a09 */
[----:B------:R-:W-:Y:S02]  /*6300*/  @!P1 IMAD R13, R0, R3, R13 ;  /* 0x00000003000d9224 */ /* 0x000fe400078e020d */
[----:B------:R-:W-:Y:S01]  /*6310*/  @!P1 IMAD R8, R9, R10, R8 ;  /* 0x0000000a09089224 */ /* 0x000fe200078e0208 */
[----:B---3--:R-:W-:Y:S06]  /*6320*/  @!P4 BRA `(.L_x_125) ;  /* 0x000000380070c947 */ /* 0x008fec0003800000 */
.L_x_276:
[----:B------:R-:W-:Y:S01]  /*6330*/  PLOP3.LUT P5, PT, P5, P0, PT, 0xf2, 0x2f ;  /* 0x00000000002f781c */ /* 0x000fe20002fa1e72 */
[----:B------:R-:W-:Y:S01]  /*6340*/  UMOV UR14, 0x0 ;  /* 0x00000000000e7882 */ /* 0x000fe20000000000 */
[----:B------:R-:W-:Y:S01]  /*6350*/  LOP3.LUT R30, R30, 0x1, RZ, 0x3c, !PT ;  /* 0x000000011e1e7812 */ /* 0x000fe200078e3cff */
[----:B------:R-:W-:Y:S01]  /*6360*/  UMOV UR15, 0x10000000 ;  /* 0x10000000000f7882 */ /* 0x000fe20000000000 */
[----:B------:R-:W-:Y:S01]  /*6370*/  UMOV UR12, UR36 ;  /* 0x00000024000c7c82 */ /* 0x000fe20008000000 */
[----:B------:R-:W-:Y:S08]  /*6380*/  @P3 R2UR UR36, R27 ;  /* 0x000000001b2432ca */ /* 0x000ff000000e0000 */
[----:B-1----:R-:W-:Y:S01]  /*6390*/  @!P5 IADD3 R3, P0, PT, R32, 0x580, RZ ;  /* 0x000005802003d810 */ /* 0x002fe20007f1e0ff */
[----:B------:R-:W-:Y:S01]  /*63a0*/  @!P5 IMAD.SHL.U32 R97, R97, 0x40, RZ ;  /* 0x000000406161d824 */ /* 0x000fe200078e00ff */
[----:B------:R-:W-:Y:S01]  /*63b0*/  VOTEU.ALL UP1, P5 ;  /* 0x0000000000ff7886 */ /* 0x000fe20002820000 */
[----:B------:R-:W-:Y:S01]  /*63c0*/  @!P5 IMAD.SHL.U32 R99, R99, 0x40, RZ ;  /* 0x000000406363d824 */ /* 0x000fe200078e00ff */
[----:B------:R-:W-:Y:S01]  /*63d0*/  @!P5 R2UR UR8, R3 ;  /* 0x000000000308d2ca */ /* 0x000fe200000e0000 */
[----:B------:R-:W-:Y:S01]  /*63e0*/  @!P5 IMAD.X R0, RZ, RZ, R33, P0 ;  /* 0x000000ffff00d224 */ /* 0x000fe200000e0621 */
[----:B------:R-:W-:Y:S01]  /*63f0*/  @!P5 R2UR UR10, R97 ;  /* 0x00000000610ad2ca */ /* 0x000fe200000e0000 */
[----:B------:R-:W-:Y:S01]  /*6400*/  @!UP1 UIADD3 UR9, UPT, UPT, UR6, 0x360, URZ ;  /* 0x0000036006099890 */ /* 0x000fe2000fffe0ff */
[----:B------:R-:W-:Y:S01]  /*6410*/  @!P5 R2UR UR11, R99 ;  /* 0x00000000630bd2ca */ /* 0x000fe200000e0000 */
[----:B------:R-:W-:Y:S01]  /*6420*/  IMAD.IADD R97, R8, 0x1, R81 ;  /* 0x0000000108617824 */ /* 0x000fe200078e0251 */
[----:B------:R-:W-:Y:S01]  /*6430*/  @!P5 R2UR UR7, R0 ;  /* 0x000000000007d2ca */ /* 0x000fe200000e0000 */
[----:B------:R-:W-:Y:S01]  /*6440*/  IMAD.IADD R99, R13, 0x1, R96 ;  /* 0x000000010d637824 */ /* 0x000fe200078e0260 */
[C---:B------:R-:W-:Y:S04]  /*6450*/  ISETP.NE.AND P0, PT, R29.reuse, 0x2, PT ;  /* 0x000000021d00780c */ /* 0x040fe80003f05270 */
[----:B------:R-:W-:Y:S01]  /*6460*/  SEL R3, RZ, 0x1, P0 ;  /* 0x00000001ff037807 */ /* 0x000fe20000000000 */
[----:B------:R-:W-:Y:S01]  /*6470*/  IMAD.U32 R10, RZ, RZ, UR8 ;  /* 0x00000008ff0a7e24 */ /* 0x000fe2000f8e00ff */
[----:B------:R-:W-:Y:S01]  /*6480*/  @!UP1 UIADD3 UR8, UPT, UPT, UR6, 0x600, URZ ;  /* 0x0000060006089890 */ /* 0x000fe2000fffe0ff */
[----:B------:R-:W-:Y:S01]  /*6490*/  SEL R29, R29, RZ, P0 ;  /* 0x000000ff1d1d7207 */ /* 0x000fe20000000000 */
[----:B------:R-:W-:Y:S01]  /*64a0*/  VOTEU.ALL UP1, P5 ;  /* 0x0000000000ff7886 */ /* 0x000fe20002820000 */
[----:B------:R-:W-:Y:S02]  /*64b0*/  LOP3.LUT R28, R28, R3, RZ, 0x3c, !PT ;  /* 0x000000031c1c7212 */ /* 0x000fe400078e3cff */
[----:B------:R-:W-:Y:S01]  /*64c0*/  IMAD.U32 R11, RZ, RZ, UR7 ;  /* 0x00000007ff0b7e24 */ /* 0x000fe2000f8e00ff */
[----:B------:R-:W-:Y:S04]  /*64d0*/  @!P5 R2UR UR16, R10 ;  /* 0x000000000a10d2ca */ /* 0x000fe800000e0000 */
[----:B------:R-:W-:Y:S11]  /*64e0*/  @!P5 R2UR UR17, R11 ;  /* 0x000000000b11d2ca */ /* 0x000ff600000e0000 */
[----:B------:R-:W-:Y:S02]  /*64f0*/  @!UPT UIADD3 URZ, UPT, UPT, URZ, URZ, URZ ;  /* 0x000000fffffff290 */ /* 0x000fe4000fffe0ff */
[----:B------:R3:W-:Y:S01]  /*6500*/  @!UP1 UTMALDG.3D [UR8], [UR16], desc[UR14] ;  /* 0x00000e08100095b4 */ /* 0x0007e20008011000 */
[----:B------:R3:W-:Y:S01]  /*6510*/  @!P5 SYNCS.ARRIVE.TRANS64.RED.A0TR RZ, [UR6+0x360], R25 ;  /* 0x00036019ffffd9a7 */ /* 0x0007e20008300406 */
[----:B------:R-:W-:Y:S01]  /*6520*/  UPLOP3.LUT UP1, UPT, UPT, UPT, UPT, 0x80, 0x8 ;  /* 0x000000000008789c */ /* 0x000fe20003f2f070 */
[----:B------:R-:W-:Y:S01]  /*6530*/  SYNCS.ARRIVE.TRANS64.RED.A1T0 RZ, [UR37], RZ ;  /* 0x000000ffffff79a7 */ /* 0x000fe20008100425 */
[----:B------:R-:W-:Y:S09]  /*6540*/  @P3 BRA `(.L_x_126) ;  /* 0xfffffff400b43947 */ /* 0x000ff2000383ffff */
[----:B------:R-:W-:Y:S07]  /*6550*/  MOV R0, UR6 ;  /* 0x0000000600007c02 */ /* 0x000fee0008000f00 */
.L_x_127:
[----:B-1----:R-:W-:-:S04]  /*6560*/  SHF.L.U32 R3, R30, 0x1f, RZ ;  /* 0x0000001f1e037819 */ /* 0x002fc800000006ff */
[----:B------:R1:W2:Y:S03]  /*6570*/  SYNCS.PHASECHK.TRANS64.TRYWAIT P0, [R0+URZ+0x368], R3 ;  /* 0x00036803000075a7 */ /* 0x0002a600080011ff */
[----:B--2---:R-:W-:Y:S05]  /*6580*/  @!P0 NANOSLEEP.SYNCS 0x989680 ;  /* 0x009896800000895d */ /* 0x004fea0003900000 */
[----:B------:R-:W2:Y:S02]  /*6590*/  @!P0 SYNCS.PHASECHK.TRANS64 P0, [R0+URZ+0x368], R3 ;  /* 0x00036803000085a7 */ /* 0x000ea400080010ff */
[----:B--23--:R-:W-:Y:S05]  /*65a0*/  @P0 EXIT ;  /* 0x000000000000094d */ /* 0x00cfea0003800000 */
[----:B------:R-:W-:Y:S05]  /*65b0*/  BRA `(.L_x_127) ;  /* 0xfffffffc00e87947 */ /* 0x000fea000383ffff */
.L_x_118:
[----:B------:R-:W-:-:S06]  /*65c0*/  UISETP.GE.AND UP1, UPT, UR8, 0x4, UPT ;  /* 0x000000040800788c */ /* 0x000fcc000bf26270 */
[----:B------:R-:W-:-:S13]  /*65d0*/  PLOP3.LUT P0, PT, PT, PT, UP1, 0x80, 0x8 ;  /* 0x000000000008781c */ /* 0x000fda0003f0f018 */
[----:B------:R-:W-:Y:S05]  /*65e0*/  @!P0 EXIT ;  /* 0x000000000000894d */ /* 0x000fea0003800000 */
[----:B------:R-:W-:Y:S01]  /*65f0*/  BAR.SYNC.DEFER_BLOCKING 0x6, 0xa0 ;  /* 0x0182800000007b1d */ /* 0x000fe20000010000 */
[C---:B------:R-:W-:Y:S02]  /*6600*/  IMAD.SHL.U32 R5, R103.reuse, 0x40, RZ ;  /* 0x0000004067057824 */ /* 0x040fe400078e00ff */
[----:B------:R-:W-:Y:S02]  /*6610*/  HFMA2 R113, -RZ, RZ, 0, 0 ;  /* 0x00000000ff717431 */ /* 0x000fe400000001ff */
[C---:B------:R-:W-:Y:S01]  /*6620*/  IMAD.SHL.U32 R0, R103.reuse, 0x20, RZ ;  /* 0x0000002067007824 */ /* 0x040fe200078e00ff */
[----:B------:R-:W-:Y:S01]  /*6630*/  CS2R R108, SRZ ;  /* 0x00000000006c7805 */ /* 0x000fe2000001ff00 */
[----:B------:R-:W-:Y:S01]  /*6640*/  IMAD.SHL.U32 R105, R103, 0x8, RZ ;  /* 0x0000000867697824 */ /* 0x000fe200078e00ff */
[----:B------:R-:W-:Y:S01]  /*6650*/  UMOV UR43, 0x400 ;  /* 0x00000400002b7882 */ /* 0x000fe20000000000 */
[----:B------:R-:W-:Y:S01]  /*6660*/  LOP3.LUT R2, R5, 0x180, RZ, 0xc0, !PT ;  /* 0x0000018005027812 */ /* 0x000fe200078ec0ff */
[----:B------:R-:W-:Y:S01]  /*6670*/  ULEA UR43, UR37, UR43, 0x18 ;  /* 0x0000002b252b7291 */ /* 0x000fe2000f8ec0ff */
[----:B------:R-:W1:Y:S01]  /*6680*/  LDC R101, c[0x0][0x370] ;  /* 0x0000dc00ff657b82 */ /* 0x000e620000000800 */
[----:B------:R-:W-:Y:S01]  /*6690*/  LOP3.LUT R0, R0, 0xc00, RZ, 0xc0, !PT ;  /* 0x00000c0000007812 */ /* 0x000fe200078ec0ff */
[C---:B------:R-:W-:Y:S01]  /*66a0*/  IMAD.U32 R46, R103.reuse, 0x10000, RZ ;  /* 0x00010000672e7824 */ /* 0x040fe200078e00ff */
[----:B------:R-:W-:Y:S01]  /*66b0*/  LOP3.LUT R105, R2, 0x30, R105, 0xf8, !PT ;  /* 0x0000003002697812 */ /* 0x000fe200078ef869 */
[C---:B------:R-:W-:Y:S01]  /*66c0*/  IMAD.SHL.U32 R2, R103.reuse, 0x2, RZ ;  /* 0x0000000267027824 */ /* 0x040fe200078e00ff */
[--C-:B------:R-:W-:Y:S01]  /*66d0*/  LOP3.LUT R0, R0, 0x40, R5.reuse, 0xf8, !PT ;  /* 0x0000004000007812 */ /* 0x100fe200078ef805 */
[----:B------:R-:W-:Y:S01]  /*66e0*/  IMAD.SHL.U32 R104, R103, 0x10, RZ ;  /* 0x0000001067687824 */ /* 0x000fe200078e00ff */
[----:B------:R-:W-:Y:S01]  /*66f0*/  UIADD3 UR4, UPT, UPT, UR43, 0x1600, URZ ;  /* 0x000016002b047890 */ /* 0x000fe2000fffe0ff */
[----:B------:R-:W2:Y:S01]  /*6700*/  LDC R42, c[0x0][0xb0c] ;  /* 0x0002c300ff2a7b82 */ /* 0x000ea20000000800 */
[----:B------:R-:W-:Y:S01]  /*6710*/  LOP3.LUT R105, R105, 0x20, R2, 0x78, !PT ;  /* 0x0000002069697812 */ /* 0x000fe200078e7802 */
[----:B------:R-:W-:Y:S01]  /*6720*/  IMAD.MOV.U32 R44, RZ, RZ, RZ ;  /* 0x000000ffff2c7224 */ /* 0x000fe200078e00ff */
[----:B------:R-:W-:Y:S01]  /*6730*/  LOP3.LUT R0, R0, 0x200, R5, 0xf8, !PT ;  /* 0x0000020000007812 */ /* 0x000fe200078ef805 */
[----:B------:R-:W-:Y:S01]  /*6740*/  IMAD.MOV.U32 R110, RZ, RZ, RZ ;  /* 0x000000ffff6e7224 */ /* 0x000fe200078e00ff */
[----:B------:R-:W-:Y:S01]  /*6750*/  LOP3.LUT R46, R46, 0x600000, RZ, 0xc0, !PT ;  /* 0x006000002e2e7812 */ /* 0x000fe200078ec0ff */
[----:B------:R-:W-:Y:S01]  /*6760*/  IMAD.U32 R111, RZ, RZ, UR4 ;  /* 0x00000004ff6f7e24 */ /* 0x000fe2000f8e00ff */
[----:B------:R-:W4:Y:S01]  /*6770*/  LDS R3, [UR43+0x430] ;  /* 0x0004302bff037984 */ /* 0x000f220008000800 */
[----:B------:R-:W1:Y:S01]  /*6780*/  LDC R100, c[0x0][0xb20] ;  /* 0x0002c800ff647b82 */ /* 0x000e620000000800 */
[----:B------:R-:W-:Y:S01]  /*6790*/  LOP3.LUT R105, R0, R105, RZ, 0xfc, !PT ;  /* 0x0000006900697212 */ /* 0x000fe200078efcff */
[----:B------:R-:W1:Y:S01]  /*67a0*/  LDCU.64 UR46, c[0x0][0x348] ;  /* 0x00006900ff2e77ac */ /* 0x000e620008000a00 */
[----:B------:R-:W-:-:S02]  /*67b0*/  LOP3.LUT R104, R104, 0x20, RZ, 0xc0, !PT ;  /* 0x0000002068687812 */ /* 0x000fc400078ec0ff */
[----:B------:R-:W-:Y:S01]  /*67c0*/  IADD3 R5, PT, PT, R105, UR43, RZ ;  /* 0x0000002b69057c10 */ /* 0x000fe2000fffe0ff */
[----:B------:R-:W1:Y:S02]  /*67d0*/  LDCU.64 UR38, c[0x0][0x888] ;  /* 0x00011100ff2677ac */ /* 0x000e640008000a00 */
[----:B------:R-:W1:Y:S01]  /*67e0*/  LDC R41, c[0x0][0xb30] ;  /* 0x0002cc00ff297b82 */ /* 0x000e620000000800 */
[----:B------:R-:W-:Y:S01]  /*67f0*/  IADD3 R104, PT, PT, -R104, 0x600, R5 ;  /* 0x0000060068687810 */ /* 0x000fe20007ffe105 */
[----:B------:R-:W-:-:S06]  /*6800*/  UIADD3 UR42, UPT, UPT, UR43, 0x600, URZ ;  /* 0x000006002b2a7890 */ /* 0x000fcc000fffe0ff */
[----:B------:R-:W1:Y:S08]  /*6810*/  LDC.64 R90, c[0x0][0xb10] ;  /* 0x0002c400ff5a7b82 */ /* 0x000e700000000a00 */
[----:B------:R-:W1:Y:S08]  /*6820*/  LDC.64 R38, c[0x0][0xb18] ;  /* 0x0002c600ff267b82 */ /* 0x000e700000000a00 */
[----:B------:R-:W1:Y:S01]  /*6830*/  LDC.64 R86, c[0x0][0x888] ;  /* 0x00022200ff567b82 */ /* 0x000e620000000a00 */
[----:B----4-:R-:W-:-:S07]  /*6840*/  IMAD.IADD R46, R3, 0x1, R46 ;  /* 0x00000001032e7824 */ /* 0x010fce00078e022e */
[----:B------:R-:W4:Y:S08]  /*6850*/  LDC.64 R36, c[0x0][0xb28] ;  /* 0x0002ca00ff247b82 */ /* 0x000f300000000a00 */
[----:B------:R-:W1:Y:S08]  /*6860*/  LDC.64 R88, c[0x0][0x890] ;  /* 0x00022400ff587b82 */ /* 0x000e700000000a00 */
[----:B------:R-:W1:Y:S08]  /*6870*/  LDC.64 R84, c[0x0][0x8b0] ;  /* 0x00022c00ff547b82 */ /* 0x000e700000000a00 */
[----:B------:R-:W1:Y:S08]  /*6880*/  LDC.64 R82, c[0x0][0x8a8] ;  /* 0x00022a00ff527b82 */ /* 0x000e700000000a00 */
[----:B--2---:R-:W1:Y:S02]  /*6890*/  LDC R102, c[0x0][0x374] ;  /* 0x0000dd00ff667b82 */ /* 0x004e640000000800 */
.L_x_145:
[----:B------:R-:W-:Y:S02]  /*68a0*/  LEA R0, R113, UR43, 0x3 ;  /* 0x0000002b71007c11 */ /* 0x000fe4000f8e18ff */
[----:B------:R-:W-:Y:S02]  /*68b0*/  SHF.L.U32 R3, R109, 0x1f, RZ ;  /* 0x0000001f6d037819 */ /* 0x000fe400000006ff */
[----:B------:R-:W-:Y:S02]  /*68c0*/  LEA R16, R113, UR43, 0x4 ;  /* 0x0000002b71107c11 */ /* 0x000fe4000f8e20ff */
[----:B--2---:R-:W2:Y:S02]  /*68d0*/  SYNCS.PHASECHK.TRANS64.TRYWAIT P0, [R0+URZ+0x380], R3 ;  /* 0x00038003000075a7 */ /* 0x004ea400080011ff */
[----:B-12---:R-:W-:Y:S05]  /*68e0*/  @!P0 BRA `(.L_x_128) ;  /* 0x0000003400188947 */ /* 0x006fea0003800000 */
.L_x_277:
[----:B------:R-:W4:Y:S01]  /*68f0*/  LDC.64 R12, c[0x0][0xb10] ;  /* 0x0002c400ff0c7b82 */ /* 0x000f220000000a00 */
[----:B------:R-:W4:Y:S01]  /*6900*/  LDS.128 R16, [R16+0x410] ;  /* 0x0004100010107984 */ /* 0x000f220000000c00 */
[----:B-1----:R-:W-:Y:S01]  /*6910*/  ISETP.NE.AND P1, PT, R41, 0x1, PT ;  /* 0x000000012900780c */ /* 0x002fe20003f25270 */
[----:B--2---:R-:W-:Y:S01]  /*6920*/  VIADD R0, R0, 0x390 ;  /* 0x0000039000007836 */ /* 0x004fe20000000000 */
[----:B---3--:R-:W-:Y:S04]  /*6930*/  ISETP.GE.AND P0, PT, R40, 0x1, PT ;  /* 0x000000012800780c */ /* 0x008fe80003f06270 */
[----:B------:R-:W1:Y:S01]  /*6940*/  LDC.64 R10, c[0x0][0xb18] ;  /* 0x0002c600ff0a7b82 */ /* 0x000e620000000a00 */
[----:B------:R-:W-:Y:S01]  /*6950*/  PRMT R0, RZ, 0x654, R0 ;  /* 0x00000654ff007816 */ /* 0x000fe20000000000 */
[----:B------:R-:W-:Y:S01]  /*6960*/  @!PT LDS RZ, [RZ] ;  /* 0x00000000fffff984 */ /* 0x000fe20000000800 */
[----:B------:R-:W-:Y:S01]  /*6970*/  @!PT LDS RZ, [RZ] ;  /* 0x00000000fffff984 */ /* 0x000fe20000000800 */
[----:B------:R-:W-:Y:S01]  /*6980*/  @!PT LDS RZ, [RZ] ;  /* 0x00000000fffff984 */ /* 0x000fe20000000800 */
[----:B------:R-:W-:Y:S01]  /*6990*/  @!PT LDS RZ, [RZ] ;  /* 0x00000000fffff984 */ /* 0x000fe20000000800 */
[----:B------:R2:W-:Y:S06]  /*69a0*/  MEMBAR.ALL.CTA ;  /* 0x0000000000007992 */ /* 0x0005ec0000008000 */
[----:B--2---:R-:W2:Y:S01]  /*69b0*/  FENCE.VIEW.ASYNC.S ;  /* 0x00000000000073c6 */ /* 0x004ea20000000000 */
[----:B------:R-:W3:Y:S08]  /*69c0*/  @!P1 LDC R14, c[0x0][0xb20] ;  /* 0x0002c800ff0e9b82 */ /* 0x000ef00000000800 */
[----:B------:R-:W1:Y:S01]  /*69d0*/  @!P1 LDC R9, c[0x0][0xb0c] ;  /* 0x0002c300ff099b82 */ /* 0x000e620000000800 */
[----:B--2---:R2:W-:Y:S01]  /*69e0*/  SYNCS.ARRIVE.TRANS64.RED.A1T0 RZ, [R0+URZ], RZ ;  /* 0x000000ff00ff79a7 */ /* 0x0045e200081004ff */
[----:B----4-:R-:W-:Y:S04]  /*69f0*/  LOP3.LUT P4, RZ, R18, 0x1, RZ, 0xc0, !PT ;  /* 0x0000000112ff7812 */ /* 0x010fe8000788c0ff */
[----:B------:R-:W-:Y:S09]  /*6a00*/  P2R R112, PR, RZ, 0x10 ;  /* 0x00000010ff707803 */ /* 0x000ff20000000000 */
[----:B------:R-:W-:Y:S02]  /*6a10*/  @P4 MOV R45, R16 ;  /* 0x00000010002d4202 */ /* 0x000fe40000000f00 */
[----:B------:R-:W-:Y:S01]  /*6a20*/  @P4 LOP3.LUT R43, R17, 0xffff, RZ, 0xc0, !PT ;  /* 0x0000ffff112b4812 */ /* 0x000fe200078ec0ff */
[----:B--2---:R-:W-:Y:S06]  /*6a30*/  @!P0 BRA `(.L_x_129) ;  /* 0x0000000000a48947 */ /* 0x004fec0003800000 */
[----:B------:R-:W-:Y:S01]  /*6a40*/  IMAD.HI.U32 R21, R102, R39, RZ ;  /* 0x0000002766157227 */ /* 0x000fe200078e00ff */
[----:B------:R-:W-:Y:S02]  /*6a50*/  ISETP.NE.AND P0, PT, R38, 0x1, PT ;  /* 0x000000012600780c */ /* 0x000fe40003f05270 */
[----:B------:R-:W-:Y:S01]  /*6a60*/  ISETP.NE.AND P2, PT, R40, 0x1, PT ;  /* 0x000000012800780c */ /* 0x000fe20003f45270 */
[----:B------:R-:W-:Y:S01]  /*6a70*/  IMAD.HI.U32 R20, R101, R90, RZ ;  /* 0x0000005a65147227 */ /* 0x000fe200078e00ff */
[----:B------:R-:W-:Y:S02]  /*6a80*/  SHF.R.U32.HI R21, RZ, R100, R21 ;  /* 0x00000064ff157219 */ /* 0x000fe40000011615 */
[----:B------:R-:W-:Y:S01]  /*6a90*/  ISETP.NE.AND P3, PT, R42, 0x1, PT ;  /* 0x000000012a00780c */ /* 0x000fe20003f65270 */
[----:B------:R-:W-:Y:S01]  /*6aa0*/  IMAD.HI.U32 R24, R45, R90, RZ ;  /* 0x0000005a2d187227 */ /* 0x000fe200078e00ff */
[----:B------:R-:W-:Y:S02]  /*6ab0*/  SHF.R.U32.HI R20, RZ, R91, R20 ;  /* 0x0000005bff147219 */ /* 0x000fe40000011614 */
[----:B------:R-:W-:Y:S01]  /*6ac0*/  SEL R3, R102, R21, !P0 ;  /* 0x0000001566037207 */ /* 0x000fe20004000000 */
[----:B------:R-:W-:Y:S01]  /*6ad0*/  IMAD.HI.U32 R21, R43, R39, RZ ;  /* 0x000000272b157227 */ /* 0x000fe200078e00ff */
[----:B------:R-:W-:Y:S02]  /*6ae0*/  SEL R7, R101, R20, !P3 ;  /* 0x0000001465077207 */ /* 0x000fe40005800000 */
[----:B------:R-:W-:Y:S01]  /*6af0*/  SHF.R.U32.HI R24, RZ, R91, R24 ;  /* 0x0000005bff187219 */ /* 0x000fe20000011618 */
[-C--:B------:R-:W-:Y:S04]  /*6b00*/  IMAD.HI.U32 R20, R3, R36.reuse, RZ ;  /* 0x0000002403147227 */ /* 0x080fe800078e00ff */
[----:B------:R-:W-:Y:S01]  /*6b10*/  IMAD.HI.U32 R22, R7, R36, RZ ;  /* 0x0000002407167227 */ /* 0x000fe200078e00ff */
[-C--:B------:R-:W-:Y:S02]  /*6b20*/  @P2 SHF.R.U32.HI R3, RZ, R37.reuse, R20 ;  /* 0x00000025ff032219 */ /* 0x080fe40000011614 */
[----:B------:R-:W-:Y:S02]  /*6b30*/  SHF.R.U32.HI R20, RZ, R100, R21 ;  /* 0x00000064ff147219 */ /* 0x000fe40000011615 */
[----:B------:R-:W-:Y:S01]  /*6b40*/  @P2 SHF.R.U32.HI R7, RZ, R37, R22 ;  /* 0x00000025ff072219 */ /* 0x000fe20000011616 */
[C---:B------:R-:W-:Y:S01]  /*6b50*/  IMAD R2, R40.reuse, R3, RZ ;  /* 0x0000000328027224 */ /* 0x040fe200078e02ff */
[----:B------:R-:W-:Y:S02]  /*6b60*/  SEL R5, R43, R20, !P0 ;  /* 0x000000142b057207 */ /* 0x000fe40004000000 */
[----:B------:R-:W-:Y:S01]  /*6b70*/  SEL R3, R45, R24, !P3 ;  /* 0x000000182d037207 */ /* 0x000fe20005800000 */
[----:B------:R-:W-:Y:S01]  /*6b80*/  IMAD R4, R40, R7, RZ ;  /* 0x0000000728047224 */ /* 0x000fe200078e02ff */
[C---:B------:R-:W-:Y:S01]  /*6b90*/  ISETP.GE.AND P0, PT, R5.reuse, R2, PT ;  /* 0x000000020500720c */ /* 0x040fe20003f06270 */
[----:B------:R-:W-:Y:S03]  /*6ba0*/  IMAD.HI.U32 R6, R5, R36, RZ ;  /* 0x0000002405067227 */ /* 0x000fe600078e00ff */
[----:B------:R-:W-:Y:S01]  /*6bb0*/  ISETP.GE.OR P0, PT, R3, R4, P0 ;  /* 0x000000040300720c */ /* 0x000fe20000706670 */
[----:B------:R-:W-:Y:S01]  /*6bc0*/  IMAD.MOV R4, RZ, RZ, -R3 ;  /* 0x000000ffff047224 */ /* 0x000fe200078e0a03 */
[-C--:B------:R-:W-:Y:S03]  /*6bd0*/  SHF.R.U32.HI R6, RZ, R37.reuse, R6 ;  /* 0x00000025ff067219 */ /* 0x080fe60000011606 */
[----:B------:R-:W-:Y:S01]  /*6be0*/  IMAD R45, R42, R4, R45 ;  /* 0x000000042a2d7224 */ /* 0x000fe200078e022d */
[----:B------:R-:W-:Y:S05]  /*6bf0*/  SEL R15, R5, R6, !P2 ;  /* 0x00000006050f7207 */ /* 0x000fea0005000000 */
[----:B------:R-:W-:Y:S02]  /*6c00*/  IMAD.MOV R6, RZ, RZ, -R15 ;  /* 0x000000ffff067224 */ /* 0x000fe400078e0a0f */
[C---:B------:R-:W-:Y:S04]  /*6c10*/  @!P0 IMAD.HI.U32 R2, R3.reuse, R36, RZ ;  /* 0x0000002403028227 */ /* 0x040fe800078e00ff */
[----:B------:R-:W-:Y:S01]  /*6c20*/  IMAD R6, R40, R6, R5 ;  /* 0x0000000628067224 */ /* 0x000fe200078e0205 */
[----:B------:R-:W-:Y:S04]  /*6c30*/  @!P0 SHF.R.U32.HI R2, RZ, R37, R2 ;  /* 0x00000025ff028219 */ /* 0x000fe80000011602 */
[----:B------:R-:W-:Y:S02]  /*6c40*/  @!P0 SEL R0, R3, R2, !P2 ;  /* 0x0000000203008207 */ /* 0x000fe40005000000 */
[----:B------:R-:W-:Y:S02]  /*6c50*/  IADD3 R2, PT, PT, -R5, RZ, RZ ;  /* 0x000000ff05027210 */ /* 0x000fe40007ffe1ff */
[----:B------:R-:W-:Y:S01]  /*6c60*/  @!P0 IADD3 R8, PT, PT, R15, -R0, RZ ;  /* 0x800000000f088210 */ /* 0x000fe20007ffe0ff */
[----:B------:R-:W-:Y:S02]  /*6c70*/  @!P0 IMAD R0, R7, R6, R0 ;  /* 0x0000000607008224 */ /* 0x000fe400078e0200 */
[----:B------:R-:W-:Y:S02]  /*6c80*/  IMAD R43, R38, R2, R43 ;  /* 0x00000002262b7224 */ /* 0x000fe400078e022b */
[----:B------:R-:W-:Y:S02]  /*6c90*/  @!P0 IMAD R5, R8, R40, R3 ;  /* 0x0000002808058224 */ /* 0x000fe400078e0203 */
[----:B------:R-:W-:Y:S04]  /*6ca0*/  @!P0 IMAD.MOV.U32 R3, RZ, RZ, R0 ;  /* 0x000000ffff038224 */ /* 0x000fe800078e0000 */
[----:B------:R-:W-:Y:S02]  /*6cb0*/  IMAD R45, R3, R42, R45 ;  /* 0x0000002a032d7224 */ /* 0x000fe400078e022d */
[----:B------:R-:W-:Y:S07]  /*6cc0*/  IMAD R43, R5, R38, R43 ;  /* 0x00000026052b7224 */ /* 0x000fee00078e022b */
.L_x_129:
[----:B------:R-:W-:Y:S01]  /*6cd0*/  @!P1 IMAD.HI.U32 R0, R45, R12, RZ ;  /* 0x0000000c2d009227 */ /* 0x000fe200078e00ff */
[----:B-1----:R-:W-:Y:S01]  /*6ce0*/  @!P1 ISETP.NE.AND P0, PT, R10, 0x1, PT ;  /* 0x000000010a00980c */ /* 0x002fe20003f05270 */
[----:B------:R-:W-:Y:S01]  /*6cf0*/  ULOP3.LUT UP0, URZ, UR42, 0x1b0, URZ, 0xc0, !UPT ;  /* 0x000001b02aff7892 */ /* 0x000fe2000f80c0ff */
[----:B------:R-:W-:Y:S01]  /*6d00*/  @!P1 ISETP.NE.AND P2, PT, R9, 0x1, PT ;  /* 0x000000010900980c */ /* 0x000fe20003f45270 */
[----:B------:R-:W-:Y:S01]  /*6d10*/  @!P1 IMAD.HI.U32 R3, R43, R11, RZ ;  /* 0x0000000b2b039227 */ /* 0x000fe200078e00ff */
[----:B------:R-:W-:Y:S02]  /*6d20*/  @!P1 SHF.R.U32.HI R0, RZ, R13, R0 ;  /* 0x0000000dff009219 */ /* 0x000fe40000011600 */
[----:B------:R-:W-:Y:S01]  /*6d30*/  @P4 SHF.R.U32.HI R107, RZ, 0x10, R17 ;  /* 0x00000010ff6b4819 */ /* 0x000fe20000011611 */
[----:B------:R-:W-:Y:S01]  /*6d40*/  VIADD R113, R113, 0x1 ;  /* 0x0000000171717836 */ /* 0x000fe20000000000 */
[----:B---3--:R-:W-:Y:S02]  /*6d50*/  @!P1 SHF.R.U32.HI R2, RZ, R14, R3 ;  /* 0x0000000eff029219 */ /* 0x008fe40000011603 */
[----:B------:R-:W-:Y:S02]  /*6d60*/  @!P1 SEL R3, R45, R0, !P2 ;  /* 0x000000002d039207 */ /* 0x000fe40005000000 */
[----:B------:R-:W-:Y:S05]  /*6d70*/  @!P1 SEL R2, R43, R2, !P0 ;  /* 0x000000022b029207 */ /* 0x000fea0004000000 */
[----:B------:R-:W-:Y:S02]  /*6d80*/  @!P1 IMAD.IADD R0, R2, 0x1, -R3 ;  /* 0x0000000102009824 */ /* 0x000fe400078e0a03 */
[----:B------:R-:W-:Y:S02]  /*6d90*/  @!P1 IMAD.IADD R2, R3, 0x1, -R2 ;  /* 0x0000000103029824 */ /* 0x000fe400078e0a02 */
[----:B------:R-:W-:Y:S02]  /*6da0*/  @!P1 IMAD R45, R0, R9, R45 ;  /* 0x00000009002d9224 */ /* 0x000fe400078e022d */
[----:B------:R-:W-:Y:S01]  /*6db0*/  @!P1 IMAD R43, R2, R10, R43 ;  /* 0x0000000a022b9224 */ /* 0x000fe200078e022b */
[----:B------:R-:W-:Y:S06]  /*6dc0*/  BRA.U !UP0, `(.L_x_130) ;  /* 0x0000000108407547 */ /* 0x000fec000b800000 */
[----:B------:R-:W1:Y:S01]  /*6dd0*/  LDCU.64 UR8, c[0x4][0x80] ;  /* 0x01001000ff0877ac */ /* 0x000e620008000a00 */
[----:B------:R-:W-:Y:S01]  /*6de0*/  MOV R3, 0x0 ;  /* 0x0000000000037802 */ /* 0x000fe20000000f00 */
[----:B------:R-:W-:Y:S02]  /*6df0*/  HFMA2 R12, -RZ, RZ, 0, 5.9604644775390625e-08 ;  /* 0x00000001ff0c7431 */ /* 0x000fe400000001ff */
[----:B------:R-:W-:Y:S02]  /*6e00*/  IMAD.MOV.U32 R8, RZ, RZ, 0x70 ;  /* 0x00000070ff087424 */ /* 0x000fe400078e00ff */
[----:B------:R-:W-:Y:S01]  /*6e10*/  IMAD.MOV.U32 R13, RZ, RZ, RZ ;  /* 0x000000ffff0d7224 */ /* 0x000fe200078e00ff */
[----:B------:R-:W2:Y:S01]  /*6e20*/  LDCU.64 UR6, c[0x4][0x88] ;  /* 0x01001100ff0677ac */ /* 0x000ea20008000a00 */
[----:B------:R-:W3:Y:S01]  /*6e30*/  LDC.64 R2, c[0x4][R3] ;  /* 0x0100000003027b82 */ /* 0x000ee20000000a00 */
[----:B------:R-:W4:Y:S01]  /*6e40*/  LDCU.64 UR4, c[0x4][0x8] ;  /* 0x01000100ff0477ac */ /* 0x000f220008000a00 */
[----:B-1----:R-:W-:Y:S01]  /*6e50*/  MOV R5, UR9 ;  /* 0x0000000900057c02 */ /* 0x002fe20008000f00 */
[----:B------:R-:W-:Y:S01]  /*6e60*/  IMAD.U32 R4, RZ, RZ, UR8 ;  /* 0x00000008ff047e24 */ /* 0x000fe2000f8e00ff */
[----:B--2---:R-:W-:Y:S01]  /*6e70*/  MOV R7, UR7 ;  /* 0x0000000700077c02 */ /* 0x004fe20008000f00 */
[----:B------:R-:W-:Y:S01]  /*6e80*/  IMAD.U32 R6, RZ, RZ, UR6 ;  /* 0x00000006ff067e24 */ /* 0x000fe2000f8e00ff */
[----:B----4-:R-:W-:Y:S01]  /*6e90*/  MOV R11, UR5 ;  /* 0x00000005000b7c02 */ /* 0x010fe20008000f00 */
[----:B------:R-:W-:Y:S02]  /*6ea0*/  IMAD.U32 R10, RZ, RZ, UR4 ;  /* 0x00000004ff0a7e24 */ /* 0x000fe4000f8e00ff */
[----:B------:R-:W-:Y:S07]  /*6eb0*/  LEPC R20, `(.L_x_130) ;  /* 0x000000001014794e */ /* 0x000fee0000000000 */
[----:B---3-5:R-:W-:Y:S05]  /*6ec0*/  CALL.ABS.NOINC R2 ;  /* 0x0000000002007343 */ /* 0x028fea0003c00000 */
.L_x_130:
[----:B------:R-:W-:Y:S01]  /*6ed0*/  LOP3.LUT P0, RZ, R111, 0x1b0, RZ, 0xc0, !PT ;  /* 0x000001b06fff7812 */ /* 0x000fe2000780c0ff */
[----:B------:R-:W-:Y:S11]  /*6ee0*/  BSSY.RECONVERGENT B6, `(.L_x_131) ;  /* 0x0000013000067945 */ /* 0x000ff60003800200 */
[----:B------:R-:W-:Y:S01]  /*6ef0*/  @!UPT UIADD3 URZ, UPT, UPT, URZ, URZ, URZ ;  /* 0x000000fffffff290 */ /* 0x000fe2000fffe0ff */
[----:B------:R-:W-:Y:S05]  /*6f00*/  @!P0 BRA `(.L_x_132) ;  /* 0x0000000000408947 */ /* 0x000fea0003800000 */
        /* <DEDUP_REMOVED lines=16> */
.L_x_132:
[----:B------:R-:W-:Y:S05]  /*7010*/  BSYNC.RECONVERGENT B6 ;  /* 0x0000000000067941 */ /* 0x000fea0003800200 */
.L_x_131:
[----:B------:R-:W-:Y:S01]  /*7020*/  ISETP.NE.U32.AND P3, PT, R88, RZ, PT ;  /* 0x000000ff5800720c */ /* 0x000fe20003f65070 */
[----:B------:R-:W-:Y:S01]  /*7030*/  UISETP.NE.AND UP1, UPT, UR44, URZ, UPT ;  /* 0x000000ff2c00728c */ /* 0x000fe2000bf25270 */
[----:B------:R-:W-:Y:S02]  /*7040*/  ISETP.NE.U32.AND P4, PT, R84, RZ, PT ;  /* 0x000000ff5400720c */ /* 0x000fe40003f85070 */
[----:B------:R-:W-:Y:S02]  /*7050*/  ISETP.NE.AND.EX P3, PT, R89, RZ, PT, P3 ;  /* 0x000000ff5900720c */ /* 0x000fe40003f65330 */
[----:B------:R-:W-:Y:S02]  /*7060*/  PLOP3.LUT P1, PT, PT, PT, PT, 0x8, 0x80 ;  /* 0x000000000080781c */ /* 0x000fe40003f2e170 */
[----:B------:R-:W-:Y:S02]  /*7070*/  PLOP3.LUT P0, PT, PT, PT, UP1, 0x80, 0x8 ;  /* 0x000000000008781c */ /* 0x000fe40003f0f018 */
[----:B------:R-:W-:Y:S02]  /*7080*/  ISETP.NE.AND.EX P4, PT, R85, RZ, PT, P4 ;  /* 0x000000ff5500720c */ /* 0x000fe40003f85340 */
[----:B------:R-:W1:Y:S09]  /*7090*/  @UP1 LDCU.64 UR4, c[0x0][0x888] ;  /* 0x00011100ff0417ac */ /* 0x000e720008000a00 */
[----:B------:R-:W-:Y:S01]  /*70a0*/  @P0 PLOP3.LUT P1, PT, P3, PT, PT, 0x80, 0x8 ;  /* 0x000000000008081c */ /* 0x000fe20001f2f070 */
[----:B-1----:R-:W-:Y:S04]  /*70b0*/  @UP1 UISETP.NE.U32.AND UP0, UPT, UR4, URZ, UPT ;  /* 0x000000ff0400128c */ /* 0x002fe8000bf05070 */
[----:B------:R-:W-:Y:S04]  /*70c0*/  @UP1 UISETP.NE.AND.EX UP0, UPT, UR5, URZ, UPT, UP0 ;  /* 0x000000ff0500128c */ /* 0x000fe8000bf05300 */
[----:B------:R-:W-:Y:S01]  /*70d0*/  @UP1 USEL UR4, URZ, 0xffffffff, UP0 ;  /* 0xffffffffff041887 */ /* 0x000fe20008000000 */
[----:B------:R-:W-:Y:S11]  /*70e0*/  @!P3 BRA `(.L_x_133) ;  /* 0x00000000002cb947 */ /* 0x000ff60003800000 */
[----:B------:R-:W-:Y:S01]  /*70f0*/  ISETP.NE.U32.AND P2, PT, R86, RZ, PT ;  /* 0x000000ff5600720c */ /* 0x000fe20003f45070 */
[----:B------:R-:W-:Y:S03]  /*7100*/  IMAD.MOV.U32 R98, RZ, RZ, 0x1 ;  /* 0x00000001ff627424 */ /* 0x000fe600078e00ff */
[----:B------:R-:W-:Y:S11]  /*7110*/  ISETP.NE.AND.EX P2, PT, R87, RZ, PT, P2 ;  /* 0x000000ff5700720c */ /* 0x000ff60003f45320 */
[----:B------:R-:W-:Y:S02]  /*7120*/  @!UPT UIADD3 URZ, UPT, UPT, URZ, URZ, URZ ;  /* 0x000000fffffff290 */ /* 0x000fe4000fffe0ff */
[----:B------:R-:W1:Y:S01]  /*7130*/  @P2 LDC.64 R2, c[0x0][0x888] ;  /* 0x00022200ff022b82 */ /* 0x000e620000000a00 */
[----:B------:R-:W-:Y:S04]  /*7140*/  @P2 IMAD R0, R88, UR36, RZ ;  /* 0x0000002458002c24 */ /* 0x000fe8000f8e02ff */
[----:B-1----:R-:W-:Y:S04]  /*7150*/  @P2 IMAD.WIDE R2, R0, 0x4, R2 ;  /* 0x0000000400022825 */ /* 0x002fe800078e0202 */
[----:B------:R-:W-:Y:S01]  /*7160*/  HFMA2 R0, -RZ, RZ, 0, 5.9604644775390625e-08 ;  /* 0x00000001ff007431 */ /* 0x000fe200000001ff */
[----:B-----5:R1:W5:Y:S04]  /*7170*/  @P2 LDG.E R48, desc[UR40][R2.64] ;  /* 0x0000002802302981 */ /* 0x020368000c1e1900 */
[----:B------:R-:W-:Y:S01]  /*7180*/  @!P2 PRMT R98, R0, 0x7610, R98 ;  /* 0x000076100062a816 */ /* 0x000fe20000000062 */
[----:B-1----:R-:W2:Y:S06]  /*7190*/  @!P2 LDC R48, c[0x0][0x880] ;  /* 0x00022000ff30ab82 */ /* 0x002eac0000000800 */
.L_x_133:
[----:B------:R-:W-:Y:S05]  /*71a0*/  @!P4 BRA `(.L_x_134) ;  /* 0x000000000020c947 */ /* 0x000fea0003800000 */
[----:B------:R-:W-:Y:S04]  /*71b0*/  ISETP.NE.U32.AND P2, PT, R82, RZ, PT ;  /* 0x000000ff5200720c */ /* 0x000fe80003f45070 */
[----:B------:R-:W-:Y:S11]  /*71c0*/  ISETP.NE.AND.EX P2, PT, R83, RZ, PT, P2 ;  /* 0x000000ff5300720c */ /* 0x000ff60003f45320 */
[----:B------:R-:W-:Y:S02]  /*71d0*/  @!UPT UIADD3 URZ, UPT, UPT, URZ, URZ, URZ ;  /* 0x000000fffffff290 */ /* 0x000fe4000fffe0ff */
[----:B------:R-:W1:Y:S01]  /*71e0*/  @P2 LDC.64 R2, c[0x0][0x8a8] ;  /* 0x00022a00ff022b82 */ /* 0x000e620000000a00 */
[----:B------:R-:W-:Y:S04]  /*71f0*/  @P2 IMAD R0, R84, UR36, RZ ;  /* 0x0000002454002c24 */ /* 0x000fe8000f8e02ff */
[----:B-1----:R-:W-:Y:S05]  /*7200*/  @P2 IMAD.WIDE R2, R0, 0x4, R2 ;  /* 0x0000000400022825 */ /* 0x002fea00078e0202 */
[----:B-----5:R1:W5:Y:S02]  /*7210*/  @P2 LDG.E R47, desc[UR40][R2.64] ;  /* 0x00000028022f2981 */ /* 0x020364000c1e1900 */
[----:B-1----:R-:W3:Y:S02]  /*7220*/  @!P2 LDC R47, c[0x0][0x8a0] ;  /* 0x00022800ff2fab82 */ /* 0x002ee40000000800 */
.L_x_134:
[----:B--2--5:R-:W-:Y:S01]  /*7230*/  @P0 ISETP.NE.AND P4, PT, R48, RZ, PT ;  /* 0x000000ff3000020c */ /* 0x024fe20003f85270 */
[----:B------:R-:W-:Y:S01]  /*7240*/  IMAD.U32 R0, RZ, RZ, UR4 ;  /* 0x00000004ff007e24 */ /* 0x000fe2000f8e00ff */
[----:B------:R-:W-:Y:S01]  /*7250*/  @P0 LOP3.LUT P2, RZ, R98, 0xff, RZ, 0xc0, !PT ;  /* 0x000000ff62ff0812 */ /* 0x000fe2000784c0ff */
[----:B------:R-:W-:Y:S01]  /*7260*/  BSSY B1, `(.L_x_135) ;  /* 0x0000039000017945 */ /* 0x000fe20003800000 */
[----:B------:R-:W-:Y:S02]  /*7270*/  @P0 SEL R9, RZ, 0xffffffff, P4 ;  /* 0xffffffffff090807 */ /* 0x000fe40002000000 */
[----:B------:R-:W-:Y:S02]  /*7280*/  CS2R R58, SRZ ;  /* 0x00000000003a7805 */ /* 0x000fe4000001ff00 */
[----:B------:R-:W-:Y:S02]  /*7290*/  LEA R92, R44, UR43, 0x3 ;  /* 0x0000002b2c5c7c11 */ /* 0x000fe4000f8e18ff */
[----:B------:R-:W-:Y:S02]  /*72a0*/  CS2R R56, SRZ ;  /* 0x0000000000387805 */ /* 0x000fe4000001ff00 */
[----:B------:R-:W-:Y:S02]  /*72b0*/  @P1 SEL R9, R0, R9, !P2 ;  /* 0x0000000900091207 */ /* 0x000fe40005000000 */
[----:B------:R-:W-:Y:S02]  /*72c0*/  CS2R R54, SRZ ;  /* 0x0000000000367805 */ /* 0x000fe4000001ff00 */
[----:B------:R-:W-:Y:S02]  /*72d0*/  SHF.L.U32 R7, R110, 0x1f, RZ ;  /* 0x0000001f6e077819 */ /* 0x000fe400000006ff */
[----:B------:R-:W-:Y:S02]  /*72e0*/  CS2R R52, SRZ ;  /* 0x0000000000347805 */ /* 0x000fe4000001ff00 */
[----:B------:R-:W-:Y:S02]  /*72f0*/  @P0 LOP3.LUT R9, R9, 0x1, RZ, 0xc0, !PT ;  /* 0x0000000109090812 */ /* 0x000fe400078ec0ff */
[C---:B------:R-:W-:Y:S02]  /*7300*/  LEA.HI R5, R44.reuse, R44, RZ, 0x1 ;  /* 0x0000002c2c057211 */ /* 0x040fe400078f08ff */
[----:B------:R-:W-:Y:S02]  /*7310*/  ISETP.NE.U32.OR P1, PT, R9, 0x1, !P0 ;  /* 0x000000010900780c */ /* 0x000fe40004725470 */
[----:B------:R-:W-:Y:S01]  /*7320*/  PLOP3.LUT P5, PT, PT, PT, PT, 0x8, 0x80 ;  /* 0x000000000080781c */ /* 0x000fe20003fae170 */
[C---:B------:R-:W-:Y:S01]  /*7330*/  IMAD.SHL.U32 R3, R5.reuse, 0x20, RZ ;  /* 0x0000002005037824 */ /* 0x040fe200078e00ff */
[----:B------:R-:W-:Y:S04]  /*7340*/  LOP3.LUT R5, R5, 0xffe, RZ, 0xc0, !PT ;  /* 0x00000ffe05057812 */ /* 0x000fe800078ec0ff */
[----:B------:R-:W-:Y:S01]  /*7350*/  LOP3.LUT R3, R3, 0xffffffc0, RZ, 0xc0, !PT ;  /* 0xffffffc003037812 */ /* 0x000fe200078ec0ff */
[----:B------:R-:W-:Y:S04]  /*7360*/  IMAD.IADD R32, R44, 0x1, -R5 ;  /* 0x000000012c207824 */ /* 0x000fe800078e0a05 */
[----:B------:R-:W-:Y:S01]  /*7370*/  @P1 SHF.L.U32 R2, R108, 0x1f, RZ ;  /* 0x0000001f6c021819 */ /* 0x000fe200000006ff */
[----:B------:R-:W-:Y:S03]  /*7380*/  IMAD.IADD R3, R46, 0x1, R3 ;  /* 0x000000012e037824 */ /* 0x000fe600078e0203 */
[----:B------:R-:W1:Y:S01]  /*7390*/  @P1 SYNCS.PHASECHK.TRANS64.TRYWAIT P0, [UR43+0x360], R2 ;  /* 0x00036002ff0015a7 */ /* 0x000e62000800112b */
[----:B------:R-:W-:Y:S01]  /*73a0*/  IMAD R32, R32, 0x100000, R3 ;  /* 0x0010000020207824 */ /* 0x000fe200078e0203 */
[----:B------:R2:W4:Y:S01]  /*73b0*/  SYNCS.PHASECHK.TRANS64.TRYWAIT P4, [R92+URZ+0x3a0], R7 ;  /* 0x0003a0075c0075a7 */ /* 0x00052200080811ff */
[----:B-1----:R-:W-:Y:S01]  /*73c0*/  @P1 PLOP3.LUT P5, PT, P0, PT, PT, 0x8, 0x80 ;  /* 0x000000000080181c */ /* 0x002fe200007ae170 */
[----:B------:R-:W-:Y:S01]  /*73d0*/  @!UPT UIADD3 URZ, UPT, UPT, URZ, URZ, URZ ;  /* 0x000000fffffff290 */ /* 0x000fe2000fffe0ff */
[----:B--2---:R-:W-:Y:S11]  /*73e0*/  @!P1 BRA `(.L_x_136) ;  /* 0x0000000000809947 */ /* 0x004ff60003800000 */
[----:B------:R-:W-:Y:S01]  /*73f0*/  ISETP.NE.U32.AND P0, PT, RZ, UR38, PT ;  /* 0x00000026ff007c0c */ /* 0x000fe2000bf05070 */
[----:B------:R-:W-:Y:S01]  /*7400*/  BSSY B0, `(.L_x_137) ;  /* 0x0000012000007945 */ /* 0x000fe20003800000 */
[----:B------:R-:W-:Y:S02]  /*7410*/  ISETP.NE.AND P2, PT, R48, RZ, PT ;  /* 0x000000ff3000720c */ /* 0x000fe40003f45270 */
[----:B------:R-:W-:Y:S02]  /*7420*/  CS2R R54, SRZ ;  /* 0x0000000000367805 */ /* 0x000fe4000001ff00 */
[----:B------:R-:W-:Y:S02]  /*7430*/  ISETP.NE.AND.EX P0, PT, RZ, UR39, PT, P0 ;  /* 0x00000027ff007c0c */ /* 0x000fe4000bf05300 */
[----:B------:R-:W-:Y:S02]  /*7440*/  CS2R R52, SRZ ;  /* 0x0000000000347805 */ /* 0x000fe4000001ff00 */
[----:B------:R-:W-:Y:S02]  /*7450*/  LOP3.LUT P1, RZ, R98, 0xff, RZ, 0xc0, !PT ;  /* 0x000000ff62ff7812 */ /* 0x000fe4000782c0ff */
[----:B------:R-:W-:Y:S02]  /*7460*/  CS2R R58, SRZ ;  /* 0x00000000003a7805 */ /* 0x000fe4000001ff00 */
[----:B------:R-:W-:Y:S02]  /*7470*/  SEL R0, RZ, 0xffffffff, P2 ;  /* 0xffffffffff007807 */ /* 0x000fe40001000000 */
[----:B------:R-:W-:Y:S02]  /*7480*/  CS2R R56, SRZ ;  /* 0x0000000000387805 */ /* 0x000fe4000001ff00 */
[----:B------:R-:W-:Y:S04]  /*7490*/  SEL R3, RZ, 0xffffffff, P0 ;  /* 0xffffffffff037807 */ /* 0x000fe80000000000 */
[----:B------:R-:W-:Y:S04]  /*74a0*/  @P3 SEL R0, R3, R0, !P1 ;  /* 0x0000000003003207 */ /* 0x000fe80004800000 */
[----:B------:R-:W-:Y:S04]  /*74b0*/  LOP3.LUT R0, R0, 0x1, RZ, 0xc0, !PT ;  /* 0x0000000100007812 */ /* 0x000fe800078ec0ff */
[----:B------:R-:W-:Y:S01]  /*74c0*/  ISETP.NE.U32.AND P0, PT, R0, 0x1, PT ;  /* 0x000000010000780c */ /* 0x000fe20003f05070 */
[----:B------:R-:W-:Y:S01]  /*74d0*/  @!UPT UIADD3 URZ, UPT, UPT, URZ, URZ, URZ ;  /* 0x000000fffffff290 */ /* 0x000fe2000fffe0ff */
[----:B------:R-:W-:Y:S11]  /*74e0*/  @!P5 BRA `(.L_x_138) ;  /* 0x00000000000cd947 */ /* 0x000ff60003800000 */
[----:B------:R-:W-:Y:S04]  /*74f0*/  SHF.L.U32 R3, R108, 0x1f, RZ ;  /* 0x0000001f6c037819 */ /* 0x000fe800000006ff */
[----:B------:R-:W1:Y:S02]  /*7500*/  SYNCS.PHASECHK.TRANS64.TRYWAIT P1, [UR43+0x360], R3 ;  /* 0x00036003ff0075a7 */ /* 0x000e64000802112b */
[----:B-1----:R-:W-:Y:S05]  /*7510*/  @!P1 BRA `(.L_x_139) ;  /* 0x0000002800209947 */ /* 0x002fea0003800000 */
.L_x_138:
[----:B------:R-:W-:Y:S05]  /*7520*/  BSYNC B0 ;  /* 0x0000000000007941 */ /* 0x000fea0003800000 */
.L_x_137:
[----:B------:R2:W1:Y:S01]  /*7530*/  @P0 LDS.128 R52, [R105+UR43+0x600] ;  /* 0x0006002b69340984 */ /* 0x0004620008000c00 */
[----:B------:R-:W-:Y:S01]  /*7540*/  UIADD3 UR4, UPT, UPT, UR43, 0x368, URZ ;  /* 0x000003682b047890 */ /* 0x000fe2000fffe0ff */
[----:B------:R-:W-:Y:S02]  /*7550*/  LOP3.LUT R108, R108, 0x1, RZ, 0x3c, !PT ;  /* 0x000000016c6c7812 */ /* 0x000fe400078e3cff */
[----:B------:R2:W1:Y:S01]  /*7560*/  @P0 LDS.128 R56, [R104+0x10] ;  /* 0x0000100068380984 */ /* 0x0004620000000c00 */
[----:B------:R-:W-:Y:S01]  /*7570*/  UPRMT UR4, UR37, 0x654, UR4 ;  /* 0x0000065425047896 */ /* 0x000fe20008000004 */
[----:B------:R-:W-:Y:S01]  /*7580*/  @!PT LDS RZ, [RZ] ;  /* 0x00000000fffff984 */ /* 0x000fe20000000800 */
[----:B------:R-:W-:Y:S01]  /*7590*/  @!PT LDS RZ, [RZ] ;  /* 0x00000000fffff984 */ /* 0x000fe20000000800 */
[----:B------:R-:W-:Y:S01]  /*75a0*/  @!PT LDS RZ, [RZ] ;  /* 0x00000000fffff984 */ /* 0x000fe20000000800 */
[----:B------:R-:W-:Y:S01]  /*75b0*/  @!PT LDS RZ, [RZ] ;  /* 0x00000000fffff984 */ /* 0x000fe20000000800 */
[----:B------:R5:W-:Y:S06]  /*75c0*/  MEMBAR.ALL.CTA ;  /* 0x0000000000007992 */ /* 0x000bec0000008000 */
[----:B-----5:R-:W5:Y:S02]  /*75d0*/  FENCE.VIEW.ASYNC.S ;  /* 0x00000000000073c6 */ /* 0x020f640000000000 */
[----:B-----5:R-:W-:Y:S03]  /*75e0*/  SYNCS.ARRIVE.TRANS64.RED.A1T0 RZ, [UR4], RZ ;  /* 0x000000ffffff79a7 */ /* 0x020fe60008100404 */
.L_x_136:
[----:B------:R-:W-:Y:S05]  /*75f0*/  BSYNC B1 ;  /* 0x0000000000017941 */ /* 0x000fea0003800000 */
.L_x_135:
[----:B-1----:R-:W-:Y:S04]  /*7600*/  SHF.R.U32.HI R3, RZ, 0x15, R32 ;  /* 0x00000015ff037819 */ /* 0x002fe80000011620 */
[----:B------:R-:W-:Y:S01]  /*7610*/  LOP3.LUT P0, RZ, R3, 0x3, R106, 0x48, !PT ;  /* 0x0000000303ff7812 */ /* 0x000fe2000780486a */
[----:B------:R-:W-:Y:S01]  /*7620*/  @!UPT UIADD3 URZ, UPT, UPT, URZ, URZ, URZ ;  /* 0x000000fffffff290 */ /* 0x000fe2000fffe0ff */
[----:B----4-:R-:W-:Y:S11]  /*7630*/  @P4 BRA `(.L_x_140) ;  /* 0x0000000000084947 */ /* 0x010ff60003800000 */
[----:B------:R-:W1:Y:S02]  /*7640*/  SYNCS.PHASECHK.TRANS64.TRYWAIT P1, [R92+URZ+0x3a0], R7 ;  /* 0x0003a0075c0075a7 */ /* 0x000e6400080211ff */
[----:B-1----:R-:W-:Y:S05]  /*7650*/  @!P1 BRA `(.L_x_141) ;  /* 0x0000002400e89947 */ /* 0x002fea0003800000 */
.L_x_140:
[----:B------:R-:W-:Y:S05]  /*7660*/  @!P0 BRA `(.L_x_142) ;  /* 0x0000000000408947 */ /* 0x000fea0003800000 */
[----:B------:R-:W4:Y:S01]  /*7670*/  LDCU.64 UR8, c[0x4][0x70] ;  /* 0x01000e00ff0877ac */ /* 0x000f220008000a00 */
[----:B------:R-:W-:Y:S01]  /*7680*/  MOV R3, 0x0 ;  /* 0x0000000000037802 */ /* 0x000fe20000000f00 */
[----:B------:R-:W-:Y:S02]  /*7690*/  HFMA2 R12, -RZ, RZ, 0, 5.9604644775390625e-08 ;  /* 0x00000001ff0c7431 */ /* 0x000fe400000001ff */
[----:B------:R-:W-:Y:S02]  /*76a0*/  IMAD.MOV.U32 R8, RZ, RZ, 0x192 ;  /* 0x00000192ff087424 */ /* 0x000fe400078e00ff */
[----:B------:R-:W-:Y:S01]  /*76b0*/  IMAD.MOV.U32 R13, RZ, RZ, RZ ;  /* 0x000000ffff0d7224 */ /* 0x000fe200078e00ff */
[----:B------:R-:W1:Y:S01]  /*76c0*/  LDCU.64 UR6, c[0x4][0x78] ;  /* 0x01000f00ff0677ac */ /* 0x000e620008000a00 */
[----:B------:R-:W2:Y:S01]  /*76d0*/  LDC.64 R2, c[0x4][R3] ;  /* 0x0100000003027b82 */ /* 0x000ea20000000a00 */
[----:B------:R-:W5:Y:S01]  /*76e0*/  LDCU.64 UR4, c[0x4][0x10] ;  /* 0x01000200ff0477ac */ /* 0x000f620008000a00 */
[----:B----4-:R-:W-:Y:S01]  /*76f0*/  MOV R5, UR9 ;  /* 0x0000000900057c02 */ /* 0x010fe20008000f00 */
[----:B------:R-:W-:Y:S01]  /*7700*/  IMAD.U32 R4, RZ, RZ, UR8 ;  /* 0x00000008ff047e24 */ /* 0x000fe2000f8e00ff */
[----:B-1----:R-:W-:Y:S01]  /*7710*/  MOV R7, UR7 ;  /* 0x0000000700077c02 */ /* 0x002fe20008000f00 */
[----:B------:R-:W-:Y:S01]  /*7720*/  IMAD.U32 R6, RZ, RZ, UR6 ;  /* 0x00000006ff067e24 */ /* 0x000fe2000f8e00ff */
[----:B-----5:R-:W-:Y:S01]  /*7730*/  MOV R11, UR5 ;  /* 0x00000005000b7c02 */ /* 0x020fe20008000f00 */
[----:B------:R-:W-:Y:S02]  /*7740*/  IMAD.U32 R10, RZ, RZ, UR4 ;  /* 0x00000004ff0a7e24 */ /* 0x000fe4000f8e00ff */
[----:B------:R-:W-:Y:S07]  /*7750*/  LEPC R20, `(.L_x_142) ;  /* 0x000000001014794e */ /* 0x000fee0000000000 */
[----:B--23--:R-:W-:Y:S05]  /*7760*/  CALL.ABS.NOINC R2 ;  /* 0x0000000002007343 */ /* 0x00cfea0003c00000 */
.L_x_142:
[----:B------:R-:W-:Y:S01]  /*7770*/  LOP3.LUT P0, RZ, R103, 0x60, RZ, 0xc0, !PT ;  /* 0x0000006067ff7812 */ /* 0x000fe2000780c0ff */
[----:B------:R-:W-:Y:S05]  /*7780*/  WARPSYNC.ALL ;  /* 0x0000000000007948 */ /* 0x000fea0003800000 */
[----:B------:R-:W-:Y:S01]  /*7790*/  IMAD.SHL.U32 R78, R53, 0x100, RZ ;  /* 0x00000100354e7824 */ /* 0x000fe200078e00ff */
[----:B------:R-:W-:Y:S01]  /*77a0*/  R2UR UR4, R32 ;  /* 0x00000000200472ca */ /* 0x000fe200000e0000 */
[----:B------:R-:W-:Y:S01]  /*77b0*/  IMAD.SHL.U32 R72, R55, 0x100, RZ ;  /* 0x0000010037487824 */ /* 0x000fe200078e00ff */
[C---:B------:R-:W-:Y:S01]  /*77c0*/  SHF.L.U32 R50, R52.reuse, 0x10, RZ ;  /* 0x0000001034327819 */ /* 0x040fe200000006ff */
[----:B------:R-:W-:Y:S01]  /*77d0*/  IMAD.SHL.U32 R66, R57, 0x100, RZ ;  /* 0x0000010039427824 */ /* 0x000fe200078e00ff */
[C---:B------:R-:W-:Y:S01]  /*77e0*/  PRMT R49, R52.reuse, 0x8880, RZ ;  /* 0x0000888034317816 */ /* 0x040fe200000000ff */
[----:B------:R-:W-:Y:S01]  /*77f0*/  IMAD.SHL.U32 R60, R59, 0x100, RZ ;  /* 0x000001003b3c7824 */ /* 0x000fe200078e00ff */
[----:B------:R-:W-:Y:S01]  /*7800*/  SHF.L.U32 R51, R52, 0x8, RZ ;  /* 0x0000000834337819 */ /* 0x000fe200000006ff */
[----:B------:R-:W-:Y:S01]  /*7810*/  BSSY.RECONVERGENT B0, `(.L_x_143) ;  /* 0x00000a0000007945 */ /* 0x000fe20003800200 */
[----:B------:R-:W-:Y:S02]  /*7820*/  SHF.R.S32.HI R50, RZ, 0x18, R50 ;  /* 0x00000018ff327819 */ /* 0x000fe40000011432 */
[C---:B------:R-:W-:Y:S02]  /*7830*/  PRMT R80, R53.reuse, 0x8880, RZ ;  /* 0x0000888035507816 */ /* 0x040fe400000000ff */
[----:B------:R-:W-:Y:S01]  /*7840*/  SHF.R.S32.HI R51, RZ, 0x18, R51 ;  /* 0x00000018ff337819 */ /* 0x000fe20000011433 */
[----:B-1----:R-:W-:Y:S01]  /*7850*/  LDTM.16dp32bit_t0_t15.x32 R4, tmem[UR4] ;  /* 0x00000004000479ee */ /* 0x002fe20008a80000 */
[----:B------:R-:W3:Y:S01]  /*7860*/  LDTM.16dp32bit_t16_t31.x32 R4, tmem[UR4+0x20] ;  /* 0x00002004000479ee */ /* 0x000ee20008aa0000 */
[----:B------:R-:W-:Y:S01]  /*7870*/  NOP ;  /* 0x0000000000007918 */ /* 0x000fe20000000000 */
[----:B------:R-:W-:Y:S02]  /*7880*/  R2UR UR5, R92 ;  /* 0x000000005c0572ca */ /* 0x000fe400000e0000 */
[----:B------:R-:W-:Y:S02]  /*7890*/  SHF.R.S32.HI R52, RZ, 0x18, R52 ;  /* 0x00000018ff347819 */ /* 0x000fe40000011434 */
[----:B------:R-:W-:Y:S02]  /*78a0*/  SHF.L.U32 R79, R53, 0x10, RZ ;  /* 0x00000010354f7819 */ /* 0x000fe400000006ff */
[C---:B------:R-:W-:Y:S02]  /*78b0*/  PRMT R77, R54.reuse, 0x8880, RZ ;  /* 0x00008880364d7816 */ /* 0x040fe400000000ff */
[----:B------:R-:W-:Y:S02]  /*78c0*/  SHF.R.S32.HI R53, RZ, 0x18, R53 ;  /* 0x00000018ff357819 */ /* 0x000fe40000011435 */
[----:B------:R-:W-:Y:S02]  /*78d0*/  SHF.L.U32 R76, R54, 0x10, RZ ;  /* 0x00000010364c7819 */ /* 0x000fe400000006ff */
[C---:B------:R-:W-:Y:S01]  /*78e0*/  PRMT R74, R55.reuse, 0x8880, RZ ;  /* 0x00008880374a7816 */ /* 0x040fe200000000ff */
[----:B------:R-:W-:Y:S01]  /*78f0*/  UIADD3 UR5, UPT, UPT, UR5, 0x3c0, URZ ;  /* 0x000003c005057890 */ /* 0x000fe2000fffe0ff */
[----:B------:R-:W-:Y:S02]  /*7900*/  SHF.L.U32 R73, R55, 0x10, RZ ;  /* 0x0000001037497819 */ /* 0x000fe400000006ff */
[C---:B------:R-:W-:Y:S01]  /*7910*/  PRMT R71, R56.reuse, 0x8880, RZ ;  /* 0x0000888038477816 */ /* 0x040fe200000000ff */
[----:B------:R-:W-:Y:S01]  /*7920*/  UPRMT UR5, UR37, 0x654, UR5 ;  /* 0x0000065425057896 */ /* 0x000fe20008000005 */
[----:B------:R-:W-:Y:S02]  /*7930*/  SHF.R.S32.HI R55, RZ, 0x18, R55 ;  /* 0x00000018ff377819 */ /* 0x000fe40000011437 */
[----:B------:R-:W-:Y:S01]  /*7940*/  SHF.L.U32 R70, R56, 0x10, RZ ;  /* 0x0000001038467819 */ /* 0x000fe200000006ff */
[----:B---3--:R-:W-:Y:S01]  /*7950*/  IMAD R4, R47, R4, RZ ;  /* 0x000000042f047224 */ /* 0x008fe200078e02ff */
[----:B------:R-:W-:Y:S01]  /*7960*/  PRMT R68, R57, 0x8880, RZ ;  /* 0x0000888039447816 */ /* 0x000fe200000000ff */
[----:B------:R-:W-:Y:S01]  /*7970*/  IMAD R5, R47, R5, RZ ;  /* 0x000000052f057224 */ /* 0x000fe200078e02ff */
[----:B------:R-:W-:Y:S01]  /*7980*/  SHF.L.U32 R67, R57, 0x10, RZ ;  /* 0x0000001039437819 */ /* 0x000fe200000006ff */
[----:B------:R-:W-:Y:S01]  /*7990*/  IMAD R6, R47, R6, RZ ;  /* 0x000000062f067224 */ /* 0x000fe200078e02ff */
[----:B------:R-:W-:Y:S01]  /*79a0*/  SYNCS.ARRIVE.TRANS64.RED.A1T0 RZ, [UR5], RZ ;  /* 0x000000ffffff79a7 */ /* 0x000fe20008100405 */
[----:B------:R-:W-:Y:S01]  /*79b0*/  IMAD R4, R49, R48, R4 ;  /* 0x0000003031047224 */ /* 0x000fe200078e0204 */
[----:B------:R-:W-:Y:S01]  /*79c0*/  MOV R49, R80 ;  /* 0x0000005000317202 */ /* 0x000fe20000000f00 */
[----:B------:R-:W-:Y:S01]  /*79d0*/  IMAD R7, R47, R7, RZ ;  /* 0x000000072f077224 */ /* 0x000fe200078e02ff */
[----:B------:R-:W-:Y:S01]  /*79e0*/  PRMT R65, R58, 0x8880, RZ ;  /* 0x000088803a417816 */ /* 0x000fe200000000ff */
[-C--:B------:R-:W-:Y:S01]  /*79f0*/  IMAD R5, R50, R48.reuse, R5 ;  /* 0x0000003032057224 */ /* 0x080fe200078e0205 */
[----:B------:R-:W-:Y:S01]  /*7a00*/  SHF.R.S32.HI R50, RZ, 0x18, R79 ;  /* 0x00000018ff327819 */ /* 0x000fe2000001144f */
[----:B------:R-:W-:Y:S01]  /*7a10*/  IMAD R6, R51, R48, R6 ;  /* 0x0000003033067224 */ /* 0x000fe200078e0206 */
[----:B------:R-:W-:Y:S01]  /*7a20*/  SHF.R.S32.HI R51, RZ, 0x18, R78 ;  /* 0x00000018ff337819 */ /* 0x000fe2000001144e */
[C---:B------:R-:W-:Y:S01]  /*7a30*/  IMAD R8, R47.reuse, R8, RZ ;  /* 0x000000082f087224 */ /* 0x040fe200078e02ff */
[----:B------:R-:W-:Y:S01]  /*7a40*/  SHF.R.S32.HI R57, RZ, 0x18, R57 ;  /* 0x00000018ff397819 */ /* 0x000fe20000011439 */
[----:B------:R-:W-:Y:S01]  /*7a50*/  IMAD R7, R52, R48, R7 ;  /* 0x0000003034077224 */ /* 0x000fe200078e0207 */
[----:B------:R-:W-:Y:S01]  /*7a60*/  SHF.L.U32 R64, R58, 0x10, RZ ;  /* 0x000000103a407819 */ /* 0x000fe200000006ff */
[----:B------:R-:W-:Y:S01]  /*7a70*/  IMAD R9, R47, R9, RZ ;  /* 0x000000092f097224 */ /* 0x000fe200078e02ff */
[----:B------:R-:W-:Y:S01]  /*7a80*/  PRMT R62, R59, 0x8880, RZ ;  /* 0x000088803b3e7816 */ /* 0x000fe200000000ff */
[----:B------:R-:W-:Y:S01]  /*7a90*/  IMAD R10, R47, R10, RZ ;  /* 0x0000000a2f0a7224 */ /* 0x000fe200078e02ff */
[----:B------:R-:W-:Y:S01]  /*7aa0*/  I2IP.S8.S32.SAT R92, R7, R6, RZ ;  /* 0x00000006075c7239 */ /* 0x000fe200000014ff */
[----:B------:R-:W-:Y:S01]  /*7ab0*/  IMAD R8, R49, R48, R8 ;  /* 0x0000003031087224 */ /* 0x000fe200078e0208 */
[----:B------:R-:W-:Y:S01]  /*7ac0*/  MOV R49, R77 ;  /* 0x0000004d00317202 */ /* 0x000fe20000000f00 */
[----:B------:R-:W-:Y:S01]  /*7ad0*/  IMAD R11, R47, R11, RZ ;  /* 0x0000000b2f0b7224 */ /* 0x000fe200078e02ff */
[----:B------:R-:W-:Y:S01]  /*7ae0*/  I2IP.S8.S32.SAT R92, R5, R4, R92 ;  /* 0x00000004055c7239 */ /* 0x000fe2000000145c */
[-C--:B------:R-:W-:Y:S01]  /*7af0*/  IMAD R9, R50, R48.reuse, R9 ;  /* 0x0000003032097224 */ /* 0x080fe200078e0209 */
[----:B------:R-:W-:Y:S01]  /*7b00*/  SHF.R.S32.HI R50, RZ, 0x18, R76 ;  /* 0x00000018ff327819 */ /* 0x000fe2000001144c */
[----:B------:R-:W-:Y:S01]  /*7b10*/  IMAD R10, R51, R48, R10 ;  /* 0x00000030330a7224 */ /* 0x000fe200078e020a */
[----:B------:R-:W-:Y:S01]  /*7b20*/  MOV R51, R74 ;  /* 0x0000004a00337202 */ /* 0x000fe20000000f00 */
[----:B------:R-:W-:Y:S01]  /*7b30*/  IMAD R12, R47, R12, RZ ;  /* 0x0000000c2f0c7224 */ /* 0x000fe200078e02ff */
[----:B------:R-:W-:Y:S01]  /*7b40*/  SHF.L.U32 R75, R54, 0x8, RZ ;  /* 0x00000008364b7819 */ /* 0x000fe200000006ff */
[-C--:B------:R-:W-:Y:S01]  /*7b50*/  IMAD R11, R53, R48.reuse, R11 ;  /* 0x00000030350b7224 */ /* 0x080fe200078e020b */
[----:B------:R-:W-:Y:S01]  /*7b60*/  SHF.R.S32.HI R54, RZ, 0x18, R54 ;  /* 0x00000018ff367819 */ /* 0x000fe20000011436 */
[----:B------:R-:W-:Y:S01]  /*7b70*/  IMAD R13, R47, R13, RZ ;  /* 0x0000000d2f0d7224 */ /* 0x000fe200078e02ff */
[----:B------:R-:W-:Y:S01]  /*7b80*/  SHF.R.S32.HI R53, RZ, 0x18, R72 ;  /* 0x00000018ff357819 */ /* 0x000fe20000011448 */
[----:B------:R-:W-:Y:S01]  /*7b90*/  IMAD R12, R49, R48, R12 ;  /* 0x00000030310c7224 */ /* 0x000fe200078e020c */
[----:B------:R-:W-:Y:S01]  /*7ba0*/  SHF.R.S32.HI R49, RZ, 0x18, R75 ;  /* 0x00000018ff317819 */ /* 0x000fe2000001144b */
[----:B------:R-:W-:Y:S01]  /*7bb0*/  IMAD R14, R47, R14, RZ ;  /* 0x0000000e2f0e7224 */ /* 0x000fe200078e02ff */
[----:B------:R-:W-:Y:S01]  /*7bc0*/  I2IP.S8.S32.SAT R93, R11, R10, RZ ;  /* 0x0000000a0b5d7239 */ /* 0x000fe200000014ff */
[----:B------:R-:W-:Y:S01]  /*7bd0*/  IMAD R15, R47, R15, RZ ;  /* 0x0000000f2f0f7224 */ /* 0x000fe200078e02ff */
[----:B------:R-:W-:Y:S01]  /*7be0*/  SHF.L.U32 R61, R59, 0x10, RZ ;  /* 0x000000103b3d7819 */ /* 0x000fe200000006ff */
[----:B------:R-:W-:Y:S01]  /*7bf0*/  IMAD R13, R50, R48, R13 ;  /* 0x00000030320d7224 */ /* 0x000fe200078e020d */
[----:B------:R-:W-:Y:S01]  /*7c00*/  I2IP.S8.S32.SAT R93, R9, R8, R93 ;  /* 0x00000008095d7239 */ /* 0x000fe2000000145d */
[----:B------:R-:W-:Y:S01]  /*7c10*/  IMAD R16, R47, R16, RZ ;  /* 0x000000102f107224 */ /* 0x000fe200078e02ff */
[----:B------:R-:W-:Y:S01]  /*7c20*/  SHF.R.S32.HI R50, RZ, 0x18, R73 ;  /* 0x00000018ff327819 */ /* 0x000fe20000011449 */
[-C--:B------:R-:W-:Y:S01]  /*7c30*/  IMAD R14, R49, R48.reuse, R14 ;  /* 0x00000030310e7224 */ /* 0x080fe200078e020e */
[----:B------:R-:W-:Y:S01]  /*7c40*/  SHF.R.S32.HI R59, RZ, 0x18, R59 ;  /* 0x00000018ff3b7819 */ /* 0x000fe2000001143b */
[C---:B------:R-:W-:Y:S01]  /*7c50*/  IMAD R17, R47.reuse, R17, RZ ;  /* 0x000000112f117224 */ /* 0x040fe200078e02ff */
[----:B------:R-:W-:Y:S01]  /*7c60*/  SHF.L.U32 R69, R56, 0x8, RZ ;  /* 0x0000000838457819 */ /* 0x000fe200000006ff */
[----:B------:R-:W-:Y:S01]  /*7c70*/  IMAD R15, R54, R48, R15 ;  /* 0x00000030360f7224 */ /* 0x000fe200078e020f */
[----:B------:R-:W-:Y:S01]  /*7c80*/  SHF.R.S32.HI R56, RZ, 0x18, R56 ;  /* 0x00000018ff387819 */ /* 0x000fe20000011438 */
[----:B------:R-:W-:Y:S01]  /*7c90*/  IMAD R18, R47, R18, RZ ;  /* 0x000000122f127224 */ /* 0x000fe200078e02ff */
[----:B------:R-:W-:Y:S01]  /*7ca0*/  SHF.L.U32 R63, R58, 0x8, RZ ;  /* 0x000000083a3f7819 */ /* 0x000fe200000006ff */
[----:B------:R-:W-:Y:S01]  /*7cb0*/  IMAD R16, R51, R48, R16 ;  /* 0x0000003033107224 */ /* 0x000fe200078e0210 */
[----:B------:R-:W-:Y:S01]  /*7cc0*/  I2IP.S8.S32.SAT R94, R15, R14, RZ ;  /* 0x0000000e0f5e7239 */ /* 0x000fe200000014ff */
[----:B------:R-:W-:Y:S01]  /*7cd0*/  IMAD R19, R47, R19, RZ ;  /* 0x000000132f137224 */ /* 0x000fe200078e02ff */
[----:B------:R-:W-:Y:S01]  /*7ce0*/  SHF.R.S32.HI R51, RZ, 0x18, R70 ;  /* 0x00000018ff337819 */ /* 0x000fe20000011446 */
[----:B------:R-:W-:Y:S01]  /*7cf0*/  IMAD R17, R50, R48, R17 ;  /* 0x0000003032117224 */ /* 0x000fe200078e0211 */
[----:B------:R-:W-:Y:S01]  /*7d00*/  I2IP.S8.S32.SAT R94, R13, R12, R94 ;  /* 0x0000000c0d5e7239 */ /* 0x000fe2000000145e */
[----:B------:R-:W-:Y:S01]  /*7d10*/  IMAD R0, R47, R20, RZ ;  /* 0x000000142f007224 */ /* 0x000fe200078e02ff */
[----:B------:R-:W-:Y:S01]  /*7d20*/  SHF.R.S32.HI R50, RZ, 0x18, R69 ;  /* 0x00000018ff327819 */ /* 0x000fe20000011445 */
[-C--:B------:R-:W-:Y:S01]  /*7d30*/  IMAD R18, R53, R48.reuse, R18 ;  /* 0x0000003035127224 */ /* 0x080fe200078e0212 */
[----:B------:R-:W-:Y:S01]  /*7d40*/  SHF.R.S32.HI R58, RZ, 0x18, R58 ;  /* 0x00000018ff3a7819 */ /* 0x000fe2000001143a */
[----:B------:R-:W-:Y:S01]  /*7d50*/  IMAD.MOV.U32 R49, RZ, RZ, R71 ;  /* 0x000000ffff317224 */ /* 0x000fe200078e0047 */
[----:B------:R-:W-:Y:S01]  /*7d60*/  SHF.R.S32.HI R53, RZ, 0x18, R60 ;  /* 0x00000018ff357819 */ /* 0x000fe2000001143c */
[----:B------:R-:W-:Y:S02]  /*7d70*/  IMAD R2, R47, R21, RZ ;  /* 0x000000152f027224 */ /* 0x000fe400078e02ff */
[----:B------:R-:W-:Y:S02]  /*7d80*/  IMAD R19, R55, R48, R19 ;  /* 0x0000003037137224 */ /* 0x000fe400078e0213 */
[----:B------:R-:W-:Y:S02]  /*7d90*/  IMAD R3, R47, R22, RZ ;  /* 0x000000162f037224 */ /* 0x000fe400078e02ff */
[----:B------:R-:W-:Y:S01]  /*7da0*/  IMAD R0, R49, R48, R0 ;  /* 0x0000003031007224 */ /* 0x000fe200078e0200 */
[----:B------:R-:W-:Y:S01]  /*7db0*/  I2IP.S8.S32.SAT R95, R19, R18, RZ ;  /* 0x00000012135f7239 */ /* 0x000fe200000014ff */
[----:B------:R-:W-:Y:S01]  /*7dc0*/  IMAD R23, R47, R23, RZ ;  /* 0x000000172f177224 */ /* 0x000fe200078e02ff */
[----:B------:R-:W-:Y:S01]  /*7dd0*/  MOV R49, R68 ;  /* 0x0000004400317202 */ /* 0x000fe20000000f00 */
[----:B------:R-:W-:Y:S01]  /*7de0*/  IMAD R2, R51, R48, R2 ;  /* 0x0000003033027224 */ /* 0x000fe200078e0202 */
[----:B------:R-:W-:Y:S01]  /*7df0*/  I2IP.S8.S32.SAT R95, R17, R16, R95 ;  /* 0x00000010115f7239 */ /* 0x000fe2000000145f */
[C---:B------:R-:W-:Y:S01]  /*7e00*/  IMAD R20, R47.reuse, R24, RZ ;  /* 0x000000182f147224 */ /* 0x040fe200078e02ff */
[----:B------:R-:W-:Y:S01]  /*7e10*/  SHF.R.S32.HI R51, RZ, 0x18, R66 ;  /* 0x00000018ff337819 */ /* 0x000fe20000011442 */
[-C--:B------:R-:W-:Y:S01]  /*7e20*/  IMAD R3, R50, R48.reuse, R3 ;  /* 0x0000003032037224 */ /* 0x080fe200078e0203 */
[----:B------:R-:W-:Y:S01]  /*7e30*/  SHF.R.S32.HI R50, RZ, 0x18, R67 ;  /* 0x00000018ff327819 */ /* 0x000fe20000011443 */
[C---:B------:R-:W-:Y:S01]  /*7e40*/  IMAD R21, R47.reuse, R25, RZ ;  /* 0x000000192f157224 */ /* 0x040fe200078e02ff */
[----:B------:R1:W-:Y:S01]  /*7e50*/  STS.128 [R105+UR43+0x1600], R92 ;  /* 0x0016005c69007988 */ /* 0x0003e20008000c2b */
[----:B------:R-:W-:Y:S02]  /*7e60*/  IMAD R23, R56, R48, R23 ;  /* 0x0000003038177224 */ /* 0x000fe400078e0217 */
[----:B------:R-:W-:Y:S02]  /*7e70*/  IMAD R22, R47, R26, RZ ;  /* 0x0000001a2f167224 */ /* 0x000fe400078e02ff */
[-C--:B------:R-:W-:Y:S01]  /*7e80*/  IMAD R20, R49, R48.reuse, R20 ;  /* 0x0000003031147224 */ /* 0x080fe200078e0214 */
[----:B------:R-:W-:Y:S01]  /*7e90*/  I2IP.S8.S32.SAT R115, R23, R3, RZ ;  /* 0x0000000317737239 */ /* 0x000fe200000014ff */
[C---:B------:R-:W-:Y:S01]  /*7ea0*/  IMAD R27, R47.reuse, R27, RZ ;  /* 0x0000001b2f1b7224 */ /* 0x040fe200078e02ff */
[----:B------:R-:W-:Y:S01]  /*7eb0*/  MOV R49, R65 ;  /* 0x0000004100317202 */ /* 0x000fe20000000f00 */
[----:B------:R-:W-:Y:S01]  /*7ec0*/  IMAD R21, R50, R48, R21 ;  /* 0x0000003032157224 */ /* 0x000fe200078e0215 */
[----:B------:R-:W-:Y:S01]  /*7ed0*/  I2IP.S8.S32.SAT R116, R2, R0, R115 ;  /* 0x0000000002747239 */ /* 0x000fe20000001473 */
[----:B------:R-:W-:Y:S01]  /*7ee0*/  IMAD R24, R47, R28, RZ ;  /* 0x0000001c2f187224 */ /* 0x000fe200078e02ff */
[----:B------:R-:W-:Y:S01]  /*7ef0*/  SHF.R.S32.HI R50, RZ, 0x18, R64 ;  /* 0x00000018ff327819 */ /* 0x000fe20000011440 */
[----:B------:R-:W-:Y:S01]  /*7f00*/  IMAD R22, R51, R48, R22 ;  /* 0x0000003033167224 */ /* 0x000fe200078e0216 */
[----:B------:R-:W-:Y:S01]  /*7f10*/  MOV R51, R62 ;  /* 0x0000003e00337202 */ /* 0x000fe20000000f00 */
[-C--:B------:R-:W-:Y:S02]  /*7f20*/  IMAD R27, R57, R48.reuse, R27 ;  /* 0x00000030391b7224 */ /* 0x080fe400078e021b */
[----:B------:R-:W-:Y:S02]  /*7f30*/  IMAD R25, R47, R29, RZ ;  /* 0x0000001d2f197224 */ /* 0x000fe400078e02ff */
[----:B------:R-:W-:Y:S01]  /*7f40*/  IMAD R24, R49, R48, R24 ;  /* 0x0000003031187224 */ /* 0x000fe200078e0218 */
[----:B------:R-:W-:Y:S01]  /*7f50*/  SHF.R.S32.HI R49, RZ, 0x18, R63 ;  /* 0x00000018ff317819 */ /* 0x000fe2000001143f */
[----:B------:R-:W-:Y:S01]  /*7f60*/  IMAD R26, R47, R30, RZ ;  /* 0x0000001e2f1a7224 */ /* 0x000fe200078e02ff */
[----:B------:R-:W-:Y:S01]  /*7f70*/  I2IP.S8.S32.SAT R117, R27, R22, RZ ;  /* 0x000000161b757239 */ /* 0x000fe200000014ff */
[C---:B------:R-:W-:Y:S02]  /*7f80*/  IMAD R31, R47.reuse, R31, RZ ;  /* 0x0000001f2f1f7224 */ /* 0x040fe400078e02ff */
[----:B------:R-:W-:Y:S01]  /*7f90*/  IMAD R25, R50, R48, R25 ;  /* 0x0000003032197224 */ /* 0x000fe200078e0219 */
[----:B------:R-:W-:Y:S01]  /*7fa0*/  SHF.R.S32.HI R50, RZ, 0x18, R61 ;  /* 0x00000018ff327819 */ /* 0x000fe2000001143d */
[----:B------:R-:W-:Y:S01]  /*7fb0*/  IMAD R28, R47, R32, RZ ;  /* 0x000000202f1c7224 */ /* 0x000fe200078e02ff */
[----:B------:R-:W-:Y:S01]  /*7fc0*/  I2IP.S8.S32.SAT R117, R21, R20, R117 ;  /* 0x0000001415757239 */ /* 0x000fe20000001475 */
[-C--:B------:R-:W-:Y:S02]  /*7fd0*/  IMAD R26, R49, R48.reuse, R26 ;  /* 0x00000030311a7224 */ /* 0x080fe400078e021a */
[----:B------:R-:W-:Y:S02]  /*7fe0*/  IMAD R29, R47, R33, RZ ;  /* 0x000000212f1d7224 */ /* 0x000fe400078e02ff */
[-C--:B------:R-:W-:Y:S02]  /*7ff0*/  IMAD R31, R58, R48.reuse, R31 ;  /* 0x000000303a1f7224 */ /* 0x080fe400078e021f */
[----:B------:R-:W-:Y:S02]  /*8000*/  IMAD R28, R51, R48, R28 ;  /* 0x00000030331c7224 */ /* 0x000fe400078e021c */
[----:B------:R-:W-:Y:S01]  /*8010*/  IMAD R30, R47, R34, RZ ;  /* 0x000000222f1e7224 */ /* 0x000fe200078e02ff */
[----:B------:R-:W-:Y:S01]  /*8020*/  I2IP.S8.S32.SAT R114, R31, R26, RZ ;  /* 0x0000001a1f727239 */ /* 0x000fe200000014ff */
[----:B------:R-:W-:Y:S02]  /*8030*/  IMAD R29, R50, R48, R29 ;  /* 0x00000030321d7224 */ /* 0x000fe400078e021d */
[----:B------:R-:W-:Y:S01]  /*8040*/  IMAD R35, R47, R35, RZ ;  /* 0x000000232f237224 */ /* 0x000fe200078e02ff */
[----:B------:R-:W-:Y:S01]  /*8050*/  I2IP.S8.S32.SAT R118, R25, R24, R114 ;  /* 0x0000001819767239 */ /* 0x000fe20000001472 */
[-C--:B------:R-:W-:Y:S01]  /*8060*/  IMAD R30, R53, R48.reuse, R30 ;  /* 0x00000030351e7224 */ /* 0x080fe200078e021e */
[----:B------:R-:W-:Y:S01]  /*8070*/  IADD3 R114, PT, PT, R44, 0x1, RZ ;  /* 0x000000012c727810 */ /* 0x000fe20007ffe0ff */
[----:B------:R-:W-:Y:S05]  /*8080*/  IMAD R35, R59, R48, R35 ;  /* 0x000000303b237224 */ /* 0x000fea00078e0223 */
[----:B------:R-:W-:Y:S04]  /*8090*/  I2IP.S8.S32.SAT R120, R35, R30, RZ ;  /* 0x0000001e23787239 */ /* 0x000fe800000014ff */
[----:B------:R-:W-:Y:S05]  /*80a0*/  I2IP.S8.S32.SAT R119, R29, R28, R120 ;  /* 0x0000001c1d777239 */ /* 0x000fea0000001478 */
[----:B------:R1:W-:Y:S01]  /*80b0*/  STS.128 [R104+0x1010], R116 ;  /* 0x0010107468007388 */ /* 0x0003e20000000c00 */
[----:B------:R-:W-:Y:S01]  /*80c0*/  @!PT LDS RZ, [RZ] ;  /* 0x00000000fffff984 */ /* 0x000fe20000000800 */
[----:B------:R-:W-:Y:S01]  /*80d0*/  @!PT LDS RZ, [RZ] ;  /* 0x00000000fffff984 */ /* 0x000fe20000000800 */
[----:B------:R-:W-:Y:S01]  /*80e0*/  @!PT LDS RZ, [RZ] ;  /* 0x00000000fffff984 */ /* 0x000fe20000000800 */
[----:B------:R-:W-:Y:S01]  /*80f0*/  @!PT LDS RZ, [RZ] ;  /* 0x00000000fffff984 */ /* 0x000fe20000000800 */
[----:B------:R3:W-:Y:S07]  /*8100*/  MEMBAR.ALL.CTA ;  /* 0x0000000000007992 */ /* 0x0007ee0000008000 */
[----:B---3--:R-:W3:Y:S02]  /*8110*/  FENCE.VIEW.ASYNC.S ;  /* 0x00000000000073c6 */ /* 0x008ee40000000000 */
[----:B---3--:R-:W-:Y:S06]  /*8120*/  BAR.SYNC.DEFER_BLOCKING 0x1, 0x80 ;  /* 0x0042000000007b1d */ /* 0x008fec0000010000 */
[----:B------:R-:W-:Y:S05]  /*8130*/  @P0 BRA `(.L_x_144) ;  /* 0x0000000000340947 */ /* 0x000fea0003800000 */
[----:B------:R-:W-:Y:S01]  /*8140*/  UIADD3 UR12, UPT, UPT, UR43, 0x1600, URZ ;  /* 0x000016002b0c7890 */ /* 0x000fe2000fffe0ff */
[----:B------:R-:W-:Y:S01]  /*8150*/  R2UR UR9, R97 ;  /* 0x00000000610972ca */ /* 0x000fe200000e0000 */
[----:B------:R-:W-:Y:S01]  /*8160*/  UIADD3 UR10, UP0, UPT, UR46, 0x680, URZ ;  /* 0x000006802e0a7890 */ /* 0x000fe2000ff1e0ff */
[----:B------:R-:W-:Y:S01]  /*8170*/  R2UR UR8, R99 ;  /* 0x00000000630872ca */ /* 0x000fe200000e0000 */
[----:B------:R-:W-:Y:S02]  /*8180*/  UMOV UR7, UR36 ;  /* 0x0000002400077c82 */ /* 0x000fe40008000000 */
[----:B------:R-:W-:Y:S01]  /*8190*/  IMAD.U32 R111, RZ, RZ, UR12 ;  /* 0x0000000cff6f7e24 */ /* 0x000fe2000f8e00ff */
[----:B------:R-:W-:Y:S04]  /*81a0*/  UIADD3.X UR11, UPT, UPT, URZ, UR47, URZ, UP0, !UPT ;  /* 0x0000002fff0b7290 */ /* 0x000fe800087fe4ff */
[----:B------:R-:W-:Y:S03]  /*81b0*/  R2UR UR4, R111 ;  /* 0x000000006f0472ca */ /* 0x000fe600000e0000 */
[----:B------:R-:W-:Y:S02]  /*81c0*/  USHF.L.U32 UR5, UR9, 0x6, URZ ;  /* 0x0000000609057899 */ /* 0x000fe400080006ff */
[----:B------:R-:W-:Y:S09]  /*81d0*/  USHF.L.U32 UR6, UR8, 0x6, URZ ;  /* 0x0000000608067899 */ /* 0x000ff200080006ff */
[----:B------:R3:W-:Y:S01]  /*81e0*/  UTMASTG.3D [UR4], [UR10] ;  /* 0x000000040a0073b5 */ /* 0x0007e20008010000 */
[----:B------:R0:W-:Y:S01]  /*81f0*/  UTMACMDFLUSH ;  /* 0x00000000000079b7 */ /* 0x0001e20000000000 */
[----:B---3--:R-:W-:Y:S04]  /*8200*/  DEPBAR.LE SB0, 0x0 ;  /* 0x000080000000791a */ /* 0x008fe80000000000 */
.L_x_144:
[----:B------:R-:W-:Y:S05]  /*8210*/  BSYNC.RECONVERGENT B0 ;  /* 0x0000000000007941 */ /* 0x000fea0003800200 */
.L_x_143:
[----:B------:R-:W-:Y:S01]  /*8220*/  BAR.SYNC.DEFER_BLOCKING 0x1, 0x80 ;  /* 0x0042000000007b1d */ /* 0x000fe20000010000 */
[----:B------:R-:W-:Y:S01]  /*8230*/  ISETP.NE.AND P2, PT, R112, RZ, PT ;  /* 0x000000ff7000720c */ /* 0x000fe20003f45270 */
[----:B------:R-:W-:Y:S01]  /*8240*/  IMAD.IADD R97, R43, 0x1, R81 ;  /* 0x000000012b617824 */ /* 0x000fe200078e0251 */
[----:B------:R-:W-:Y:S01]  /*8250*/  ISETP.NE.AND P0, PT, R113, 0x2, PT ;  /* 0x000000027100780c */ /* 0x000fe20003f05270 */
[----:B------:R-:W-:Y:S01]  /*8260*/  IMAD.IADD R99, R45, 0x1, R96 ;  /* 0x000000012d637824 */ /* 0x000fe200078e0260 */
[----:B------:R-:W-:Y:S02]  /*8270*/  ISETP.NE.AND P1, PT, R114, 0x4, PT ;  /* 0x000000047200780c */ /* 0x000fe40003f25270 */
[----:B------:R-:W-:Y:S02]  /*8280*/  SEL R0, RZ, 0x1, P0 ;  /* 0x00000001ff007807 */ /* 0x000fe40000000000 */
[----:B------:R-:W-:Y:S02]  /*8290*/  SEL R3, RZ, 0x1, P1 ;  /* 0x00000001ff037807 */ /* 0x000fe40000800000 */
[----:B------:R-:W-:Y:S02]  /*82a0*/  LOP3.LUT R109, R109, R0, RZ, 0x3c, !PT ;  /* 0x000000006d6d7212 */ /* 0x000fe400078e3cff */
[----:B------:R-:W-:Y:S02]  /*82b0*/  LOP3.LUT R110, R110, R3, RZ, 0x3c, !PT ;  /* 0x000000036e6e7212 */ /* 0x000fe400078e3cff */
[----:B------:R-:W-:Y:S02]  /*82c0*/  @P2 R2UR UR36, R107 ;  /* 0x000000006b2422ca */ /* 0x000fe400000e0000 */
[----:B------:R-:W-:Y:S02]  /*82d0*/  SEL R113, R113, RZ, P0 ;  /* 0x000000ff71717207 */ /* 0x000fe40000000000 */
[----:B------:R-:W-:Y:S01]  /*82e0*/  SEL R44, R114, RZ, P1 ;  /* 0x000000ff722c7207 */ /* 0x000fe20000800000 */
[----:B------:R-:W-:Y:S10]  /*82f0*/  @P2 BRA `(.L_x_145) ;  /* 0xffffffe400682947 */ /* 0x000ff4000383ffff */
[----:B------:R-:W-:Y:S05]  /*8300*/  EXIT ;  /* 0x000000000000794d */ /* 0x000fea0003800000 */
.L_x_20:
[----:B--2---:R2:W1:Y:S02]  /*8310*/  SYNCS.PHASECHK.TRANS64.TRYWAIT P0, [R3+URZ+0x3f0], R2 ;  /* 0x0003f002030075a7 */ /* 0x00446400080011ff */
[----:B-1----:R-:W-:Y:S05]  /*8320*/  @!P0 NANOSLEEP.SYNCS 0x989680 ;  /* 0x009896800000895d */ /* 0x002fea0003900000 */
[----:B------:R-:W1:Y:S02]  /*8330*/  @!P0 SYNCS.PHASECHK.TRANS64 P0, [R3+URZ+0x3f0], R2 ;  /* 0x0003f002030085a7 */ /* 0x000e6400080010ff */
[----:B-1----:R-:W-:Y:S05]  /*8340*/  @!P0 BRA `(.L_x_20) ;  /* 0xfffffffc00f08947 */ /* 0x002fea000383ffff */
[----:B------:R-:W-:Y:S05]  /*8350*/  BRA `(.L_x_146) ;  /* 0xffffff9800247947 */ /* 0x000fea000383ffff */
.L_x_23:
[----:B-1----:R-:W-:-:S07]  /*8360*/  MOV R2, UR33 ;  /* 0x0000002100027c02 */ /* 0x002fce0008000f00 */
.L_x_147:
[----:B-1----:R1:W2:Y:S02]  /*8370*/  SYNCS.PHASECHK.TRANS64.TRYWAIT P0, [R2+URZ+0x1b0], R5 ;  /* 0x0001b005020075a7 */ /* 0x0022a400080011ff */
[----:B--2---:R-:W-:Y:S05]  /*8380*/  @!P0 NANOSLEEP.SYNCS 0x989680 ;  /* 0x009896800000895d */ /* 0x004fea0003900000 */
[----:B------:R-:W2:Y:S02]  /*8390*/  @!P0 SYNCS.PHASECHK.TRANS64 P0, [R2+URZ+0x1b0], R5 ;  /* 0x0001b005020085a7 */ /* 0x000ea400080010ff */
[----:B--2---:R-:W-:Y:S05]  /*83a0*/  @!P0 BRA `(.L_x_147) ;  /* 0xfffffffc00f08947 */ /* 0x004fea000383ffff */
[----:B------:R-:W-:Y:S05]  /*83b0*/  BRA `(.L_x_22) ;  /* 0xffffff9800747947 */ /* 0x000fea000383ffff */
.L_x_29:
[----:B-1----:R-:W-:-:S07]  /*83c0*/  MOV R2, UR17 ;  /* 0x0000001100027c02 */ /* 0x002fce0008000f00 */
.L_x_148:
[----:B-1----:R1:W2:Y:S02]  /*83d0*/  SYNCS.PHASECHK.TRANS64.TRYWAIT P0, [R2+URZ+0x1b0], R5 ;  /* 0x0001b005020075a7 */ /* 0x0022a400080011ff */
[----:B--2---:R-:W-:Y:S05]  /*83e0*/  @!P0 NANOSLEEP.SYNCS 0x989680 ;  /* 0x009896800000895d */ /* 0x004fea0003900000 */
[----:B------:R-:W2:Y:S02]  /*83f0*/  @!P0 SYNCS.PHASECHK.TRANS64 P0, [R2+URZ+0x1b0], R5 ;  /* 0x0001b005020085a7 */ /* 0x000ea400080010ff */
[----:B--2---:R-:W-:Y:S05]  /*8400*/  @!P0 BRA `(.L_x_148) ;  /* 0xfffffffc00f08947 */ /* 0x004fea000383ffff */
[----:B------:R-:W-:Y:S05]  /*8410*/  BRA `(.L_x_28) ;  /* 0xffffff9c00187947 */ /* 0x000fea000383ffff */
.L_x_33:
[----:B-1----:R1:W2:Y:S02]  /*8420*/  SYNCS.PHASECHK.TRANS64.TRYWAIT P0, [R2+URZ+0x380], R3 ;  /* 0x00038003020075a7 */ /* 0x0022a400080011ff */
[----:B--2---:R-:W-:Y:S05]  /*8430*/  @!P0 NANOSLEEP.SYNCS 0x989680 ;  /* 0x009896800000895d */ /* 0x004fea0003900000 */
[----:B------:R-:W2:Y:S02]  /*8440*/  @!P0 SYNCS.PHASECHK.TRANS64 P0, [R2+URZ+0x380], R3 ;  /* 0x00038003020085a7 */ /* 0x000ea400080010ff */
[----:B--2---:R-:W-:Y:S05]  /*8450*/  @!P0 BRA `(.L_x_33) ;  /* 0xfffffffc00f08947 */ /* 0x004fea000383ffff */
[----:B------:R-:W-:Y:S05]  /*8460*/  BRA `(.L_x_149) ;  /* 0xffffff9c00a47947 */ /* 0x000fea000383ffff */
.L_x_37:
[----:B----4-:R-:W-:-:S07]  /*8470*/  MOV R0, UR5 ;  /* 0x0000000500007c02 */ /* 0x010fce0008000f00 */
.L_x_150:
[----:B-1----:R1:W2:Y:S02]  /*8480*/  SYNCS.PHASECHK.TRANS64.TRYWAIT P0, [R0+URZ], R3 ;  /* 0x00000003000075a7 */ /* 0x0022a400080011ff */
[----:B--2---:R-:W-:Y:S05]  /*8490*/  @!P0 NANOSLEEP.SYNCS 0x989680 ;  /* 0x009896800000895d */ /* 0x004fea0003900000 */
[----:B------:R-:W2:Y:S02]  /*84a0*/  @!P0 SYNCS.PHASECHK.TRANS64 P0, [R0+URZ], R3 ;  /* 0x00000003000085a7 */ /* 0x000ea400080010ff */
[----:B--2---:R-:W-:Y:S05]  /*84b0*/  @!P0 BRA `(.L_x_150) ;  /* 0xfffffffc00f08947 */ /* 0x004fea000383ffff */
[----:B------:R-:W-:Y:S05]  /*84c0*/  BRA `(.L_x_151) ;  /* 0xffffffa400147947 */ /* 0x000fea000383ffff */
.L_x_38:
[----:B----4-:R-:W-:-:S07]  /*84d0*/  MOV R0, UR5 ;  /* 0x0000000500007c02 */ /* 0x010fce0008000f00 */
.L_x_152:
[----:B-1----:R1:W2:Y:S02]  /*84e0*/  SYNCS.PHASECHK.TRANS64.TRYWAIT P0, [R0+URZ], R3 ;  /* 0x00000003000075a7 */ /* 0x0022a400080011ff */
[----:B--2---:R-:W-:Y:S05]  /*84f0*/  @!P0 NANOSLEEP.SYNCS 0x989680 ;  /* 0x009896800000895d */ /* 0x004fea0003900000 */
[----:B------:R-:W2:Y:S02]  /*8500*/  @!P0 SYNCS.PHASECHK.TRANS64 P0, [R0+URZ], R3 ;  /* 0x00000003000085a7 */ /* 0x000ea400080010ff */
[----:B--2---:R-:W-:Y:S05]  /*8510*/  @!P0 BRA `(.L_x_152) ;  /* 0xfffffffc00f08947 */ /* 0x004fea000383ffff */
[----:B------:R-:W-:Y:S05]  /*8520*/  BRA `(.L_x_153) ;  /* 0xffffffa400207947 */ /* 0x000fea000383ffff */
.L_x_39:
[----:B----4-:R-:W-:-:S07]  /*8530*/  MOV R0, UR5 ;  /* 0x0000000500007c02 */ /* 0x010fce0008000f00 */
.L_x_154:
[----:B-1----:R1:W2:Y:S02]  /*8540*/  SYNCS.PHASECHK.TRANS64.TRYWAIT P0, [R0+URZ], R3 ;  /* 0x00000003000075a7 */ /* 0x0022a400080011ff */
[----:B--2---:R-:W-:Y:S05]  /*8550*/  @!P0 NANOSLEEP.SYNCS 0x989680 ;  /* 0x009896800000895d */ /* 0x004fea0003900000 */
[----:B------:R-:W2:Y:S02]  /*8560*/  @!P0 SYNCS.PHASECHK.TRANS64 P0, [R0+URZ], R3 ;  /* 0x00000003000085a7 */ /* 0x000ea400080010ff */
[----:B--2---:R-:W-:Y:S05]  /*8570*/  @!P0 BRA `(.L_x_154) ;  /* 0xfffffffc00f08947 */ /* 0x004fea000383ffff */
[----:B------:R-:W-:Y:S05]  /*8580*/  BRA `(.L_x_155) ;  /* 0xffffffa4002c7947 */ /* 0x000fea000383ffff */
.L_x_40:
[----:B----4-:R-:W-:-:S07]  /*8590*/  MOV R0, UR5 ;  /* 0x0000000500007c02 */ /* 0x010fce0008000f00 */
.L_x_156:
[----:B-1----:R1:W2:Y:S02]  /*85a0*/  SYNCS.PHASECHK.TRANS64.TRYWAIT P0, [R0+URZ], R3 ;  /* 0x00000003000075a7 */ /* 0x0022a400080011ff */
[----:B--2---:R-:W-:Y:S05]  /*85b0*/  @!P0 NANOSLEEP.SYNCS 0x989680 ;  /* 0x009896800000895d */ /* 0x004fea0003900000 */
[----:B------:R-:W2:Y:S02]  /*85c0*/  @!P0 SYNCS.PHASECHK.TRANS64 P0, [R0+URZ], R3 ;  /* 0x00000003000085a7 */ /* 0x000ea400080010ff */
[----:B--2---:R-:W-:Y:S05]  /*85d0*/  @!P0 BRA `(.L_x_156) ;  /* 0xfffffffc00f08947 */ /* 0x004fea000383ffff */
[----:B------:R-:W-:Y:S05]  /*85e0*/  BRA `(.L_x_157) ;  /* 0xffffffa400387947 */ /* 0x000fea000383ffff */
.L_x_41:
[----:B----4-:R-:W-:-:S07]  /*85f0*/  MOV R0, UR5 ;  /* 0x0000000500007c02 */ /* 0x010fce0008000f00 */
.L_x_158:
[----:B-1----:R1:W2:Y:S02]  /*8600*/  SYNCS.PHASECHK.TRANS64.TRYWAIT P0, [R0+URZ], R3 ;  /* 0x00000003000075a7 */ /* 0x0022a400080011ff */
[----:B--2---:R-:W-:Y:S05]  /*8610*/  @!P0 NANOSLEEP.SYNCS 0x989680 ;  /* 0x009896800000895d */ /* 0x004fea0003900000 */
[----:B------:R-:W2:Y:S02]  /*8620*/  @!P0 SYNCS.PHASECHK.TRANS64 P0, [R0+URZ], R3 ;  /* 0x00000003000085a7 */ /* 0x000ea400080010ff */
[----:B--2---:R-:W-:Y:S05]  /*8630*/  @!P0 BRA `(.L_x_158) ;  /* 0xfffffffc00f08947 */ /* 0x004fea000383ffff */
[----:B------:R-:W-:Y:S05]  /*8640*/  BRA `(.L_x_159) ;  /* 0xffffffa400447947 */ /* 0x000fea000383ffff */
.L_x_42:
[----:B----4-:R-:W-:-:S07]  /*8650*/  MOV R0, UR5 ;  /* 0x0000000500007c02 */ /* 0x010fce0008000f00 */
.L_x_160:
[----:B-1----:R1:W2:Y:S02]  /*8660*/  SYNCS.PHASECHK.TRANS64.TRYWAIT P0, [R0+URZ], R3 ;  /* 0x00000003000075a7 */ /* 0x0022a400080011ff */
[----:B--2---:R-:W-:Y:S05]  /*8670*/  @!P0 NANOSLEEP.SYNCS 0x989680 ;  /* 0x009896800000895d */ /* 0x004fea0003900000 */
[----:B------:R-:W2:Y:S02]  /*8680*/  @!P0 SYNCS.PHASECHK.TRANS64 P0, [R0+URZ], R3 ;  /* 0x00000003000085a7 */ /* 0x000ea400080010ff */
[----:B--2---:R-:W-:Y:S05]  /*8690*/  @!P0 BRA `(.L_x_160) ;  /* 0xfffffffc00f08947 */ /* 0x004fea000383ffff */
[----:B------:R-:W-:Y:S05]  /*86a0*/  BRA `(.L_x_161) ;  /* 0xffffffa400507947 */ /* 0x000fea000383ffff */
.L_x_43:
[----:B----4-:R-:W-:-:S07]  /*86b0*/  MOV R0, UR5 ;  /* 0x0000000500007c02 */ /* 0x010fce0008000f00 */
.L_x_162:
[----:B-1----:R1:W2:Y:S02]  /*86c0*/  SYNCS.PHASECHK.TRANS64.TRYWAIT P0, [R0+URZ], R3 ;  /* 0x00000003000075a7 */ /* 0x0022a400080011ff */
[----:B--2---:R-:W-:Y:S05]  /*86d0*/  @!P0 NANOSLEEP.SYNCS 0x989680 ;  /* 0x009896800000895d */ /* 0x004fea0003900000 */
[----:B------:R-:W2:Y:S02]  /*86e0*/  @!P0 SYNCS.PHASECHK.TRANS64 P0, [R0+URZ], R3 ;  /* 0x00000003000085a7 */ /* 0x000ea400080010ff */
[----:B--2---:R-:W-:Y:S05]  /*86f0*/  @!P0 BRA `(.L_x_162) ;  /* 0xfffffffc00f08947 */ /* 0x004fea000383ffff */
[----:B------:R-:W-:Y:S05]  /*8700*/  BRA `(.L_x_163) ;  /* 0xffffffa4005c7947 */ /* 0x000fea000383ffff */
.L_x_44:
[----:B----4-:R-:W-:-:S07]  /*8710*/  MOV R0, UR5 ;  /* 0x0000000500007c02 */ /* 0x010fce0008000f00 */
.L_x_164:
[----:B-1----:R1:W2:Y:S02]  /*8720*/  SYNCS.PHASECHK.TRANS64.TRYWAIT P0, [R0+URZ], R3 ;  /* 0x00000003000075a7 */ /* 0x0022a400080011ff */
[----:B--2---:R-:W-:Y:S05]  /*8730*/  @!P0 NANOSLEEP.SYNCS 0x989680 ;  /* 0x009896800000895d */ /* 0x004fea0003900000 */
[----:B------:R-:W2:Y:S02]  /*8740*/  @!P0 SYNCS.PHASECHK.TRANS64 P0, [R0+URZ], R3 ;  /* 0x00000003000085a7 */ /* 0x000ea400080010ff */
[----:B--2---:R-:W-:Y:S05]  /*8750*/  @!P0 BRA `(.L_x_164) ;  /* 0xfffffffc00f08947 */ /* 0x004fea000383ffff */
[----:B------:R-:W-:Y:S05]  /*8760*/  BRA `(.L_x_165) ;  /* 0xffffffa400687947 */ /* 0x000fea000383ffff */
.L_x_45:
[----:B----4-:R-:W-:-:S07]  /*8770*/  MOV R0, UR5 ;  /* 0x0000000500007c02 */ /* 0x010fce0008000f00 */
.L_x_166:
[----:B-1----:R1:W2:Y:S02]  /*8780*/  SYNCS.PHASECHK.TRANS64.TRYWAIT P0, [R0+URZ], R3 ;  /* 0x00000003000075a7 */ /* 0x0022a400080011ff */
[----:B--2---:R-:W-:Y:S05]  /*8790*/  @!P0 NANOSLEEP.SYNCS 0x989680 ;  /* 0x009896800000895d */ /* 0x004fea0003900000 */
[----:B------:R-:W2:Y:S02]  /*87a0*/  @!P0 SYNCS.PHASECHK.TRANS64 P0, [R0+URZ], R3 ;  /* 0x00000003000085a7 */ /* 0x000ea400080010ff */
[----:B--2---:R-:W-:Y:S05]  /*87b0*/  @!P0 BRA `(.L_x_166) ;  /* 0xfffffffc00f08947 */ /* 0x004fea000383ffff */
[----:B------:R-:W-:Y:S05]  /*87c0*/  BRA `(.L_x_167) ;  /* 0xffffffa400747947 */ /* 0x000fea000383ffff */
.L_x_46:
[----:B----4-:R-:W-:-:S07]  /*87d0*/  MOV R0, UR5 ;  /* 0x0000000500007c02 */ /* 0x010fce0008000f00 */
.L_x_168:
[----:B-1----:R1:W2:Y:S02]  /*87e0*/  SYNCS.PHASECHK.TRANS64.TRYWAIT P0, [R0+URZ], R3 ;  /* 0x00000003000075a7 */ /* 0x0022a400080011ff */
[----:B--2---:R-:W-:Y:S05]  /*87f0*/  @!P0 NANOSLEEP.SYNCS 0x989680 ;  /* 0x009896800000895d */ /* 0x004fea0003900000 */
[----:B------:R-:W2:Y:S02]  /*8800*/  @!P0 SYNCS.PHASECHK.TRANS64 P0, [R0+URZ], R3 ;  /* 0x00000003000085a7 */ /* 0x000ea400080010ff */
[----:B--2---:R-:W-:Y:S05]  /*8810*/  @!P0 BRA `(.L_x_168) ;  /* 0xfffffffc00f08947 */ /* 0x004fea000383ffff */
[----:B------:R-:W-:Y:S05]  /*8820*/  BRA `(.L_x_169) ;  /* 0xffffffa400807947 */ /* 0x000fea000383ffff */
.L_x_47:
[----:B----4-:R-:W-:-:S07]  /*8830*/  MOV R0, UR5 ;  /* 0x0000000500007c02 */ /* 0x010fce0008000f00 */
.L_x_170:
[----:B-1----:R1:W2:Y:S02]  /*8840*/  SYNCS.PHASECHK.TRANS64.TRYWAIT P0, [R0+URZ], R3 ;  /* 0x00000003000075a7 */ /* 0x0022a400080011ff */
[----:B--2---:R-:W-:Y:S05]  /*8850*/  @!P0 NANOSLEEP.SYNCS 0x989680 ;  /* 0x009896800000895d */ /* 0x004fea0003900000 */
[----:B------:R-:W2:Y:S02]  /*8860*/  @!P0 SYNCS.PHASECHK.TRANS64 P0, [R0+URZ], R3 ;  /* 0x00000003000085a7 */ /* 0x000ea400080010ff */
[----:B--2---:R-:W-:Y:S05]  /*8870*/  @!P0 BRA `(.L_x_170) ;  /* 0xfffffffc00f08947 */ /* 0x004fea000383ffff */
[----:B------:R-:W-:Y:S05]  /*8880*/  BRA `(.L_x_171) ;  /* 0xffffffa4008c7947 */ /* 0x000fea000383ffff */
.L_x_48:
[----:B----4-:R-:W-:-:S07]  /*8890*/  MOV R0, UR5 ;  /* 0x0000000500007c02 */ /* 0x010fce0008000f00 */
.L_x_172:
[----:B-1----:R1:W2:Y:S02]  /*88a0*/  SYNCS.PHASECHK.TRANS64.TRYWAIT P0, [R0+URZ], R3 ;  /* 0x00000003000075a7 */ /* 0x0022a400080011ff */
[----:B--2---:R-:W-:Y:S05]  /*88b0*/  @!P0 NANOSLEEP.SYNCS 0x989680 ;  /* 0x009896800000895d */ /* 0x004fea0003900000 */
[----:B------:R-:W2:Y:S02]  /*88c0*/  @!P0 SYNCS.PHASECHK.TRANS64 P0, [R0+URZ], R3 ;  /* 0x00000003000085a7 */ /* 0x000ea400080010ff */
[----:B--2---:R-:W-:Y:S05]  /*88d0*/  @!P0 BRA `(.L_x_172) ;  /* 0xfffffffc00f08947 */ /* 0x004fea000383ffff */
[----:B------:R-:W-:Y:S05]  /*88e0*/  BRA `(.L_x_173) ;  /* 0xffffffa400987947 */ /* 0x000fea000383ffff */
.L_x_49:
[----:B----4-:R-:W-:-:S07]  /*88f0*/  MOV R0, UR5 ;  /* 0x0000000500007c02 */ /* 0x010fce0008000f00 */
.L_x_174:
[----:B-1----:R1:W2:Y:S02]  /*8900*/  SYNCS.PHASECHK.TRANS64.TRYWAIT P0, [R0+URZ], R3 ;  /* 0x00000003000075a7 */ /* 0x0022a400080011ff */
[----:B--2---:R-:W-:Y:S05]  /*8910*/  @!P0 NANOSLEEP.SYNCS 0x989680 ;  /* 0x009896800000895d */ /* 0x004fea0003900000 */
[----:B------:R-:W2:Y:S02]  /*8920*/  @!P0 SYNCS.PHASECHK.TRANS64 P0, [R0+URZ], R3 ;  /* 0x00000003000085a7 */ /* 0x000ea400080010ff */
[----:B--2---:R-:W-:Y:S05]  /*8930*/  @!P0 BRA `(.L_x_174) ;  /* 0xfffffffc00f08947 */ /* 0x004fea000383ffff */
[----:B------:R-:W-:Y:S05]  /*8940*/  BRA `(.L_x_175) ;  /* 0xffffffa400a47947 */ /* 0x000fea000383ffff */
.L_x_50:
[----:B----4-:R-:W-:-:S07]  /*8950*/  MOV R0, UR5 ;  /* 0x0000000500007c02 */ /* 0x010fce0008000f00 */
.L_x_176:
[----:B-1----:R1:W2:Y:S02]  /*8960*/  SYNCS.PHASECHK.TRANS64.TRYWAIT P0, [R0+URZ], R3 ;  /* 0x00000003000075a7 */ /* 0x0022a400080011ff */
[----:B--2---:R-:W-:Y:S05]  /*8970*/  @!P0 NANOSLEEP.SYNCS 0x989680 ;  /* 0x009896800000895d */ /* 0x004fea0003900000 */
[----:B------:R-:W2:Y:S02]  /*8980*/  @!P0 SYNCS.PHASECHK.TRANS64 P0, [R0+URZ], R3 ;  /* 0x00000003000085a7 */ /* 0x000ea400080010ff */
[----:B--2---:R-:W-:Y:S05]  /*8990*/  @!P0 BRA `(.L_x_176) ;  /* 0xfffffffc00f08947 */ /* 0x004fea000383ffff */
[----:B------:R-:W-:Y:S05]  /*89a0*/  BRA `(.L_x_177) ;  /* 0xffffffa400b07947 */ /* 0x000fea000383ffff */
.L_x_51:
[----:B----4-:R-:W-:-:S07]  /*89b0*/  MOV R0, UR5 ;  /* 0x0000000500007c02 */ /* 0x010fce0008000f00 */
.L_x_178:
[----:B-1----:R1:W2:Y:S02]  /*89c0*/  SYNCS.PHASECHK.TRANS64.TRYWAIT P0, [R0+URZ], R3 ;  /* 0x00000003000075a7 */ /* 0x0022a400080011ff */
[----:B--2---:R-:W-:Y:S05]  /*89d0*/  @!P0 NANOSLEEP.SYNCS 0x989680 ;  /* 0x009896800000895d */ /* 0x004fea0003900000 */
[----:B------:R-:W2:Y:S02]  /*89e0*/  @!P0 SYNCS.PHASECHK.TRANS64 P0, [R0+URZ], R3 ;  /* 0x00000003000085a7 */ /* 0x000ea400080010ff */
[----:B--2---:R-:W-:Y:S05]  /*89f0*/  @!P0 BRA `(.L_x_178) ;  /* 0xfffffffc00f08947 */ /* 0x004fea000383ffff */
[----:B------:R-:W-:Y:S05]  /*8a00*/  BRA `(.L_x_179) ;  /* 0xffffffa400bc7947 */ /* 0x000fea000383ffff */
.L_x_52:
[----:B----4-:R-:W-:-:S07]  /*8a10*/  MOV R0, UR5 ;  /* 0x0000000500007c02 */ /* 0x010fce0008000f00 */
.L_x_180:
[----:B-1----:R1:W2:Y:S02]  /*8a20*/  SYNCS.PHASECHK.TRANS64.TRYWAIT P0, [R0+URZ], R3 ;  /* 0x00000003000075a7 */ /* 0x0022a400080011ff */
[----:B--2---:R-:W-:Y:S05]  /*8a30*/  @!P0 NANOSLEEP.SYNCS 0x989680 ;  /* 0x009896800000895d */ /* 0x004fea0003900000 */
[----:B------:R-:W2:Y:S02]  /*8a40*/  @!P0 SYNCS.PHASECHK.TRANS64 P0, [R0+URZ], R3 ;  /* 0x00000003000085a7 */ /* 0x000ea400080010ff */
[----:B--2---:R-:W-:Y:S05]  /*8a50*/  @!P0 BRA `(.L_x_180) ;  /* 0xfffffffc00f08947 */ /* 0x004fea000383ffff */
[----:B------:R-:W-:Y:S05]  /*8a60*/  BRA `(.L_x_181) ;  /* 0xffffffa400c87947 */ /* 0x000fea000383ffff */
.L_x_53:
[----:B----4-:R-:W-:-:S07]  /*8a70*/  MOV R0, UR5 ;  /* 0x0000000500007c02 */ /* 0x010fce0008000f00 */
.L_x_182:
[----:B-1----:R1:W2:Y:S02]  /*8a80*/  SYNCS.PHASECHK.TRANS64.TRYWAIT P0, [R0+URZ], R3 ;  /* 0x00000003000075a7 */ /* 0x0022a400080011ff */
[----:B--2---:R-:W-:Y:S05]  /*8a90*/  @!P0 NANOSLEEP.SYNCS 0x989680 ;  /* 0x009896800000895d */ /* 0x004fea0003900000 */
[----:B------:R-:W2:Y:S02]  /*8aa0*/  @!P0 SYNCS.PHASECHK.TRANS64 P0, [R0+URZ], R3 ;  /* 0x00000003000085a7 */ /* 0x000ea400080010ff */
[----:B--2---:R-:W-:Y:S05]  /*8ab0*/  @!P0 BRA `(.L_x_182) ;  /* 0xfffffffc00f08947 */ /* 0x004fea000383ffff */
[----:B------:R-:W-:Y:S05]  /*8ac0*/  BRA `(.L_x_183) ;  /* 0xffffffa400d47947 */ /* 0x000fea000383ffff */
.L_x_54:
[----:B----4-:R-:W-:-:S07]  /*8ad0*/  MOV R0, UR5 ;  /* 0x0000000500007c02 */ /* 0x010fce0008000f00 */
.L_x_184:
[----:B-1----:R1:W2:Y:S02]  /*8ae0*/  SYNCS.PHASECHK.TRANS64.TRYWAIT P0, [R0+URZ], R3 ;  /* 0x00000003000075a7 */ /* 0x0022a400080011ff */
[----:B--2---:R-:W-:Y:S05]  /*8af0*/  @!P0 NANOSLEEP.SYNCS 0x989680 ;  /* 0x009896800000895d */ /* 0x004fea0003900000 */
[----:B------:R-:W2:Y:S02]  /*8b00*/  @!P0 SYNCS.PHASECHK.TRANS64 P0, [R0+URZ], R3 ;  /* 0x00000003000085a7 */ /* 0x000ea400080010ff */
[----:B--2---:R-:W-:Y:S05]  /*8b10*/  @!P0 BRA `(.L_x_184) ;  /* 0xfffffffc00f08947 */ /* 0x004fea000383ffff */
[----:B------:R-:W-:Y:S05]  /*8b20*/  BRA `(.L_x_185) ;  /* 0xffffffa400e07947 */ /* 0x000fea000383ffff */
.L_x_55:
[----:B----4-:R-:W-:-:S07]  /*8b30*/  MOV R0, UR5 ;  /* 0x0000000500007c02 */ /* 0x010fce0008000f00 */
.L_x_186:
[----:B-1----:R1:W2:Y:S02]  /*8b40*/  SYNCS.PHASECHK.TRANS64.TRYWAIT P0, [R0+URZ], R3 ;  /* 0x00000003000075a7 */ /* 0x0022a400080011ff */
[----:B--2---:R-:W-:Y:S05]  /*8b50*/  @!P0 NANOSLEEP.SYNCS 0x989680 ;  /* 0x009896800000895d */ /* 0x004fea0003900000 */
[----:B------:R-:W2:Y:S02]  /*8b60*/  @!P0 SYNCS.PHASECHK.TRANS64 P0, [R0+URZ], R3 ;  /* 0x00000003000085a7 */ /* 0x000ea400080010ff */
[----:B--2---:R-:W-:Y:S05]  /*8b70*/  @!P0 BRA `(.L_x_186) ;  /* 0xfffffffc00f08947 */ /* 0x004fea000383ffff */
[----:B------:R-:W-:Y:S05]  /*8b80*/  BRA `(.L_x_187) ;  /* 0xffffffa400ec7947 */ /* 0x000fea000383ffff */
.L_x_56:
[----:B----4-:R-:W-:-:S07]  /*8b90*/  MOV R0, UR5 ;  /* 0x0000000500007c02 */ /* 0x010fce0008000f00 */
.L_x_188:
[----:B-1----:R1:W2:Y:S02]  /*8ba0*/  SYNCS.PHASECHK.TRANS64.TRYWAIT P0, [R0+URZ], R3 ;  /* 0x00000003000075a7 */ /* 0x0022a400080011ff */
[----:B--2---:R-:W-:Y:S05]  /*8bb0*/  @!P0 NANOSLEEP.SYNCS 0x989680 ;  /* 0x009896800000895d */ /* 0x004fea0003900000 */
[----:B------:R-:W2:Y:S02]  /*8bc0*/  @!P0 SYNCS.PHASECHK.TRANS64 P0, [R0+URZ], R3 ;  /* 0x00000003000085a7 */ /* 0x000ea400080010ff */
[----:B--2---:R-:W-:Y:S05]  /*8bd0*/  @!P0 BRA `(.L_x_188) ;  /* 0xfffffffc00f08947 */ /* 0x004fea000383ffff */
[----:B------:R-:W-:Y:S05]  /*8be0*/  BRA `(.L_x_189) ;  /* 0xffffffa400f87947 */ /* 0x000fea000383ffff */
.L_x_57:
[----:B----4-:R-:W-:-:S07]  /*8bf0*/  MOV R0, UR5 ;  /* 0x0000000500007c02 */ /* 0x010fce0008000f00 */
.L_x_190:
[----:B-1----:R1:W2:Y:S02]  /*8c00*/  SYNCS.PHASECHK.TRANS64.TRYWAIT P0, [R0+URZ], R3 ;  /* 0x00000003000075a7 */ /* 0x0022a400080011ff */
[----:B--2---:R-:W-:Y:S05]  /*8c10*/  @!P0 NANOSLEEP.SYNCS 0x989680 ;  /* 0x009896800000895d */ /* 0x004fea0003900000 */
[----:B------:R-:W2:Y:S02]  /*8c20*/  @!P0 SYNCS.PHASECHK.TRANS64 P0, [R0+URZ], R3 ;  /* 0x00000003000085a7 */ /* 0x000ea400080010ff */
[----:B--2---:R-:W-:Y:S05]  /*8c30*/  @!P0 BRA `(.L_x_190) ;  /* 0xfffffffc00f08947 */ /* 0x004fea000383ffff */
[----:B------:R-:W-:Y:S05]  /*8c40*/  BRA `(.L_x_191) ;  /* 0xffffffa800047947 */ /* 0x000fea000383ffff */
.L_x_58:
[----:B----4-:R-:W-:-:S07]  /*8c50*/  MOV R0, UR5 ;  /* 0x0000000500007c02 */ /* 0x010fce0008000f00 */
.L_x_192:
[----:B-1----:R1:W2:Y:S02]  /*8c60*/  SYNCS.PHASECHK.TRANS64.TRYWAIT P0, [R0+URZ], R3 ;  /* 0x00000003000075a7 */ /* 0x0022a400080011ff */
[----:B--2---:R-:W-:Y:S05]  /*8c70*/  @!P0 NANOSLEEP.SYNCS 0x989680 ;  /* 0x009896800000895d */ /* 0x004fea0003900000 */
[----:B------:R-:W2:Y:S02]  /*8c80*/  @!P0 SYNCS.PHASECHK.TRANS64 P0, [R0+URZ], R3 ;  /* 0x00000003000085a7 */ /* 0x000ea400080010ff */
[----:B--2---:R-:W-:Y:S05]  /*8c90*/  @!P0 BRA `(.L_x_192) ;  /* 0xfffffffc00f08947 */ /* 0x004fea000383ffff */
[----:B------:R-:W-:Y:S05]  /*8ca0*/  BRA `(.L_x_193) ;  /* 0xffffffa800107947 */ /* 0x000fea000383ffff */
.L_x_59:
[----:B----4-:R-:W-:-:S07]  /*8cb0*/  MOV R0, UR5 ;  /* 0x0000000500007c02 */ /* 0x010fce0008000f00 */
.L_x_194:
[----:B-1----:R1:W2:Y:S02]  /*8cc0*/  SYNCS.PHASECHK.TRANS64.TRYWAIT P0, [R0+URZ], R3 ;  /* 0x00000003000075a7 */ /* 0x0022a400080011ff */
[----:B--2---:R-:W-:Y:S05]  /*8cd0*/  @!P0 NANOSLEEP.SYNCS 0x989680 ;  /* 0x009896800000895d */ /* 0x004fea0003900000 */
[----:B------:R-:W2:Y:S02]  /*8ce0*/  @!P0 SYNCS.PHASECHK.TRANS64 P0, [R0+URZ], R3 ;  /* 0x00000003000085a7 */ /* 0x000ea400080010ff */
[----:B--2---:R-:W-:Y:S05]  /*8cf0*/  @!P0 BRA `(.L_x_194) ;  /* 0xfffffffc00f08947 */ /* 0x004fea000383ffff */
[----:B------:R-:W-:Y:S05]  /*8d00*/  BRA `(.L_x_195) ;  /* 0xffffffa8001c7947 */ /* 0x000fea000383ffff */
.L_x_60:
[----:B----4-:R-:W-:-:S07]  /*8d10*/  MOV R0, UR5 ;  /* 0x0000000500007c02 */ /* 0x010fce0008000f00 */
.L_x_196:
[----:B-1----:R1:W2:Y:S02]  /*8d20*/  SYNCS.PHASECHK.TRANS64.TRYWAIT P0, [R0+URZ], R3 ;  /* 0x00000003000075a7 */ /* 0x0022a400080011ff */
[----:B--2---:R-:W-:Y:S05]  /*8d30*/  @!P0 NANOSLEEP.SYNCS 0x989680 ;  /* 0x009896800000895d */ /* 0x004fea0003900000 */
[----:B------:R-:W2:Y:S02]  /*8d40*/  @!P0 SYNCS.PHASECHK.TRANS64 P0, [R0+URZ], R3 ;  /* 0x00000003000085a7 */ /* 0x000ea400080010ff */
[----:B--2---:R-:W-:Y:S05]  /*8d50*/  @!P0 BRA `(.L_x_196) ;  /* 0xfffffffc00f08947 */ /* 0x004fea000383ffff */
[----:B------:R-:W-:Y:S05]  /*8d60*/  BRA `(.L_x_197) ;  /* 0xffffffa800287947 */ /* 0x000fea000383ffff */
.L_x_61:
[----:B----4-:R-:W-:-:S07]  /*8d70*/  MOV R0, UR5 ;  /* 0x0000000500007c02 */ /* 0x010fce0008000f00 */
.L_x_198:
[----:B-1----:R1:W2:Y:S02]  /*8d80*/  SYNCS.PHASECHK.TRANS64.TRYWAIT P0, [R0+URZ], R3 ;  /* 0x00000003000075a7 */ /* 0x0022a400080011ff */
[----:B--2---:R-:W-:Y:S05]  /*8d90*/  @!P0 NANOSLEEP.SYNCS 0x989680 ;  /* 0x009896800000895d */ /* 0x004fea0003900000 */
[----:B------:R-:W2:Y:S02]  /*8da0*/  @!P0 SYNCS.PHASECHK.TRANS64 P0, [R0+URZ], R3 ;  /* 0x00000003000085a7 */ /* 0x000ea400080010ff */
[----:B--2---:R-:W-:Y:S05]  /*8db0*/  @!P0 BRA `(.L_x_198) ;  /* 0xfffffffc00f08947 */ /* 0x004fea000383ffff */
[----:B------:R-:W-:Y:S05]  /*8dc0*/  BRA `(.L_x_199) ;  /* 0xffffffa800347947 */ /* 0x000fea000383ffff */
.L_x_62:
[----:B----4-:R-:W-:-:S07]  /*8dd0*/  MOV R0, UR5 ;  /* 0x0000000500007c02 */ /* 0x010fce0008000f00 */
.L_x_200:
[----:B-1----:R1:W2:Y:S02]  /*8de0*/  SYNCS.PHASECHK.TRANS64.TRYWAIT P0, [R0+URZ], R3 ;  /* 0x00000003000075a7 */ /* 0x0022a400080011ff */
[----:B--2---:R-:W-:Y:S05]  /*8df0*/  @!P0 NANOSLEEP.SYNCS 0x989680 ;  /* 0x009896800000895d */ /* 0x004fea0003900000 */
[----:B------:R-:W2:Y:S02]  /*8e00*/  @!P0 SYNCS.PHASECHK.TRANS64 P0, [R0+URZ], R3 ;  /* 0x00000003000085a7 */ /* 0x000ea400080010ff */
[----:B--2---:R-:W-:Y:S05]  /*8e10*/  @!P0 BRA `(.L_x_200) ;  /* 0xfffffffc00f08947 */ /* 0x004fea000383ffff */
[----:B------:R-:W-:Y:S05]  /*8e20*/  BRA `(.L_x_201) ;  /* 0xffffffa800407947 */ /* 0x000fea000383ffff */
.L_x_63:
[----:B----4-:R-:W-:-:S07]  /*8e30*/  MOV R0, UR5 ;  /* 0x0000000500007c02 */ /* 0x010fce0008000f00 */
.L_x_202:
[----:B-1----:R1:W2:Y:S02]  /*8e40*/  SYNCS.PHASECHK.TRANS64.TRYWAIT P0, [R0+URZ], R3 ;  /* 0x00000003000075a7 */ /* 0x0022a400080011ff */
[----:B--2---:R-:W-:Y:S05]  /*8e50*/  @!P0 NANOSLEEP.SYNCS 0x989680 ;  /* 0x009896800000895d */ /* 0x004fea0003900000 */
[----:B------:R-:W2:Y:S02]  /*8e60*/  @!P0 SYNCS.PHASECHK.TRANS64 P0, [R0+URZ], R3 ;  /* 0x00000003000085a7 */ /* 0x000ea400080010ff */
[----:B--2---:R-:W-:Y:S05]  /*8e70*/  @!P0 BRA `(.L_x_202) ;  /* 0xfffffffc00f08947 */ /* 0x004fea000383ffff */
[----:B------:R-:W-:Y:S05]  /*8e80*/  BRA `(.L_x_203) ;  /* 0xffffffa8004c7947 */ /* 0x000fea000383ffff */
.L_x_64:
[----:B----4-:R-:W-:-:S07]  /*8e90*/  MOV R0, UR5 ;  /* 0x0000000500007c02 */ /* 0x010fce0008000f00 */
.L_x_204:
[----:B-1----:R1:W2:Y:S02]  /*8ea0*/  SYNCS.PHASECHK.TRANS64.TRYWAIT P0, [R0+URZ], R3 ;  /* 0x00000003000075a7 */ /* 0x0022a400080011ff */
[----:B--2---:R-:W-:Y:S05]  /*8eb0*/  @!P0 NANOSLEEP.SYNCS 0x989680 ;  /* 0x009896800000895d */ /* 0x004fea0003900000 */
[----:B------:R-:W2:Y:S02]  /*8ec0*/  @!P0 SYNCS.PHASECHK.TRANS64 P0, [R0+URZ], R3 ;  /* 0x00000003000085a7 */ /* 0x000ea400080010ff */
[----:B--2---:R-:W-:Y:S05]  /*8ed0*/  @!P0 BRA `(.L_x_204) ;  /* 0xfffffffc00f08947 */ /* 0x004fea000383ffff */
[----:B------:R-:W-:Y:S05]  /*8ee0*/  BRA `(.L_x_205) ;  /* 0xffffffa800587947 */ /* 0x000fea000383ffff */
.L_x_65:
[----:B----4-:R-:W-:-:S07]  /*8ef0*/  MOV R0, UR5 ;  /* 0x0000000500007c02 */ /* 0x010fce0008000f00 */
.L_x_206:
[----:B-1----:R1:W2:Y:S02]  /*8f00*/  SYNCS.PHASECHK.TRANS64.TRYWAIT P0, [R0+URZ], R3 ;  /* 0x00000003000075a7 */ /* 0x0022a400080011ff */
[----:B--2---:R-:W-:Y:S05]  /*8f10*/  @!P0 NANOSLEEP.SYNCS 0x989680 ;  /* 0x009896800000895d */ /* 0x004fea0003900000 */
[----:B------:R-:W2:Y:S02]  /*8f20*/  @!P0 SYNCS.PHASECHK.TRANS64 P0, [R0+URZ], R3 ;  /* 0x00000003000085a7 */ /* 0x000ea400080010ff */
[----:B--2---:R-:W-:Y:S05]  /*8f30*/  @!P0 BRA `(.L_x_206) ;  /* 0xfffffffc00f08947 */ /* 0x004fea000383ffff */
[----:B------:R-:W-:Y:S05]  /*8f40*/  BRA `(.L_x_207) ;  /* 0xffffffa800647947 */ /* 0x000fea000383ffff */
.L_x_66:
[----:B----4-:R-:W-:-:S07]  /*8f50*/  MOV R0, UR5 ;  /* 0x0000000500007c02 */ /* 0x010fce0008000f00 */
.L_x_208:
[----:B-1----:R1:W2:Y:S02]  /*8f60*/  SYNCS.PHASECHK.TRANS64.TRYWAIT P0, [R0+URZ], R3 ;  /* 0x00000003000075a7 */ /* 0x0022a400080011ff */
[----:B--2---:R-:W-:Y:S05]  /*8f70*/  @!P0 NANOSLEEP.SYNCS 0x989680 ;  /* 0x009896800000895d */ /* 0x004fea0003900000 */
[----:B------:R-:W2:Y:S02]  /*8f80*/  @!P0 SYNCS.PHASECHK.TRANS64 P0, [R0+URZ], R3 ;  /* 0x00000003000085a7 */ /* 0x000ea400080010ff */
[----:B--2---:R-:W-:Y:S05]  /*8f90*/  @!P0 BRA `(.L_x_208) ;  /* 0xfffffffc00f08947 */ /* 0x004fea000383ffff */
[----:B------:R-:W-:Y:S05]  /*8fa0*/  BRA `(.L_x_209) ;  /* 0xffffffa800707947 */ /* 0x000fea000383ffff */
.L_x_67:
[----:B----4-:R-:W-:-:S07]  /*8fb0*/  MOV R0, UR5 ;  /* 0x0000000500007c02 */ /* 0x010fce0008000f00 */
.L_x_210:
[----:B-1----:R1:W2:Y:S02]  /*8fc0*/  SYNCS.PHASECHK.TRANS64.TRYWAIT P0, [R0+URZ], R3 ;  /* 0x00000003000075a7 */ /* 0x0022a400080011ff */
[----:B--2---:R-:W-:Y:S05]  /*8fd0*/  @!P0 NANOSLEEP.SYNCS 0x989680 ;  /* 0x009896800000895d */ /* 0x004fea0003900000 */
[----:B------:R-:W2:Y:S02]  /*8fe0*/  @!P0 SYNCS.PHASECHK.TRANS64 P0, [R0+URZ], R3 ;  /* 0x00000003000085a7 */ /* 0x000ea400080010ff */
[----:B--2---:R-:W-:Y:S05]  /*8ff0*/  @!P0 BRA `(.L_x_210) ;  /* 0xfffffffc00f08947 */ /* 0x004fea000383ffff */
[----:B------:R-:W-:Y:S05]  /*9000*/  BRA `(.L_x_211) ;  /* 0xffffffa8007c7947 */ /* 0x000fea000383ffff */
.L_x_68:
[----:B----4-:R-:W-:-:S07]  /*9010*/  MOV R0, UR5 ;  /* 0x0000000500007c02 */ /* 0x010fce0008000f00 */
.L_x_212:
[----:B-1----:R1:W2:Y:S02]  /*9020*/  SYNCS.PHASECHK.TRANS64.TRYWAIT P0, [R0+URZ], R3 ;  /* 0x00000003000075a7 */ /* 0x0022a400080011ff */
[----:B--2---:R-:W-:Y:S05]  /*9030*/  @!P0 NANOSLEEP.SYNCS 0x989680 ;  /* 0x009896800000895d */ /* 0x004fea0003900000 */
[----:B------:R-:W2:Y:S02]  /*9040*/  @!P0 SYNCS.PHASECHK.TRANS64 P0, [R0+URZ], R3 ;  /* 0x00000003000085a7 */ /* 0x000ea400080010ff */
[----:B--2---:R-:W-:Y:S05]  /*9050*/  @!P0 BRA `(.L_x_212) ;  /* 0xfffffffc00f08947 */ /* 0x004fea000383ffff */
[----:B------:R-:W-:Y:S05]  /*9060*/  BRA `(.L_x_213) ;  /* 0xffffffa800887947 */ /* 0x000fea000383ffff */
.L_x_69:
[----:B----4-:R-:W-:-:S07]  /*9070*/  MOV R0, UR5 ;  /* 0x0000000500007c02 */ /* 0x010fce0008000f00 */
.L_x_214:
[----:B-1----:R1:W2:Y:S02]  /*9080*/  SYNCS.PHASECHK.TRANS64.TRYWAIT P0, [R0+URZ], R3 ;  /* 0x00000003000075a7 */ /* 0x0022a400080011ff */
[----:B--2---:R-:W-:Y:S05]  /*9090*/  @!P0 NANOSLEEP.SYNCS 0x989680 ;  /* 0x009896800000895d */ /* 0x004fea0003900000 */
[----:B------:R-:W2:Y:S02]  /*90a0*/  @!P0 SYNCS.PHASECHK.TRANS64 P0, [R0+URZ], R3 ;  /* 0x00000003000085a7 */ /* 0x000ea400080010ff */
[----:B--2---:R-:W-:Y:S05]  /*90b0*/  @!P0 BRA `(.L_x_214) ;  /* 0xfffffffc00f08947 */ /* 0x004fea000383ffff */
[----:B------:R-:W-:Y:S05]  /*90c0*/  BRA `(.L_x_215) ;  /* 0xffffffa800947947 */ /* 0x000fea000383ffff */
.L_x_70:
[----:B----4-:R-:W-:-:S07]  /*90d0*/  MOV R0, UR5 ;  /* 0x0000000500007c02 */ /* 0x010fce0008000f00 */
.L_x_216:
[----:B-1----:R1:W2:Y:S02]  /*90e0*/  SYNCS.PHASECHK.TRANS64.TRYWAIT P0, [R0+URZ], R3 ;  /* 0x00000003000075a7 */ /* 0x0022a400080011ff */
[----:B--2---:R-:W-:Y:S05]  /*90f0*/  @!P0 NANOSLEEP.SYNCS 0x989680 ;  /* 0x009896800000895d */ /* 0x004fea0003900000 */
[----:B------:R-:W2:Y:S02]  /*9100*/  @!P0 SYNCS.PHASECHK.TRANS64 P0, [R0+URZ], R3 ;  /* 0x00000003000085a7 */ /* 0x000ea400080010ff */
[----:B--2---:R-:W-:Y:S05]  /*9110*/  @!P0 BRA `(.L_x_216) ;  /* 0xfffffffc00f08947 */ /* 0x004fea000383ffff */
[----:B------:R-:W-:Y:S05]  /*9120*/  BRA `(.L_x_217) ;  /* 0xffffffa800a07947 */ /* 0x000fea000383ffff */
.L_x_71:
[----:B----4-:R-:W-:-:S07]  /*9130*/  MOV R0, UR5 ;  /* 0x0000000500007c02 */ /* 0x010fce0008000f00 */
.L_x_218:
[----:B-1----:R1:W2:Y:S02]  /*9140*/  SYNCS.PHASECHK.TRANS64.TRYWAIT P0, [R0+URZ], R3 ;  /* 0x00000003000075a7 */ /* 0x0022a400080011ff */
[----:B--2---:R-:W-:Y:S05]  /*9150*/  @!P0 NANOSLEEP.SYNCS 0x989680 ;  /* 0x009896800000895d */ /* 0x004fea0003900000 */
[----:B------:R-:W2:Y:S02]  /*9160*/  @!P0 SYNCS.PHASECHK.TRANS64 P0, [R0+URZ], R3 ;  /* 0x00000003000085a7 */ /* 0x000ea400080010ff */
[----:B--2---:R-:W-:Y:S05]  /*9170*/  @!P0 BRA `(.L_x_218) ;  /* 0xfffffffc00f08947 */ /* 0x004fea000383ffff */
[----:B------:R-:W-:Y:S05]  /*9180*/  BRA `(.L_x_219) ;  /* 0xffffffa800ac7947 */ /* 0x000fea000383ffff */
.L_x_72:
[----:B----4-:R-:W-:-:S07]  /*9190*/  MOV R0, UR5 ;  /* 0x0000000500007c02 */ /* 0x010fce0008000f00 */
.L_x_220:
[----:B-1----:R1:W2:Y:S02]  /*91a0*/  SYNCS.PHASECHK.TRANS64.TRYWAIT P0, [R0+URZ], R3 ;  /* 0x00000003000075a7 */ /* 0x0022a400080011ff */
[----:B--2---:R-:W-:Y:S05]  /*91b0*/  @!P0 NANOSLEEP.SYNCS 0x989680 ;  /* 0x009896800000895d */ /* 0x004fea0003900000 */
[----:B------:R-:W2:Y:S02]  /*91c0*/  @!P0 SYNCS.PHASECHK.TRANS64 P0, [R0+URZ], R3 ;  /* 0x00000003000085a7 */ /* 0x000ea400080010ff */
[----:B--2---:R-:W-:Y:S05]  /*91d0*/  @!P0 BRA `(.L_x_220) ;  /* 0xfffffffc00f08947 */ /* 0x004fea000383ffff */
[----:B------:R-:W-:Y:S05]  /*91e0*/  BRA `(.L_x_221) ;  /* 0xffffffa800b87947 */ /* 0x000fea000383ffff */
.L_x_73:
[----:B----4-:R-:W-:-:S07]  /*91f0*/  MOV R0, UR5 ;  /* 0x0000000500007c02 */ /* 0x010fce0008000f00 */
.L_x_222:
[----:B-1----:R1:W2:Y:S02]  /*9200*/  SYNCS.PHASECHK.TRANS64.TRYWAIT P0, [R0+URZ], R3 ;  /* 0x00000003000075a7 */ /* 0x0022a400080011ff */
[----:B--2---:R-:W-:Y:S05]  /*9210*/  @!P0 NANOSLEEP.SYNCS 0x989680 ;  /* 0x009896800000895d */ /* 0x004fea0003900000 */
[----:B------:R-:W2:Y:S02]  /*9220*/  @!P0 SYNCS.PHASECHK.TRANS64 P0, [R0+URZ], R3 ;  /* 0x00000003000085a7 */ /* 0x000ea400080010ff */
[----:B--2---:R-:W-:Y:S05]  /*9230*/  @!P0 BRA `(.L_x_222) ;  /* 0xfffffffc00f08947 */ /* 0x004fea000383ffff */
[----:B------:R-:W-:Y:S05]  /*9240*/  BRA `(.L_x_223) ;  /* 0xffffffa800c47947 */ /* 0x000fea000383ffff */
.L_x_74:
[----:B----4-:R-:W-:-:S07]  /*9250*/  MOV R0, UR5 ;  /* 0x0000000500007c02 */ /* 0x010fce0008000f00 */
.L_x_224:
[----:B-1----:R1:W2:Y:S02]  /*9260*/  SYNCS.PHASECHK.TRANS64.TRYWAIT P0, [R0+URZ], R3 ;  /* 0x00000003000075a7 */ /* 0x0022a400080011ff */
[----:B--2---:R-:W-:Y:S05]  /*9270*/  @!P0 NANOSLEEP.SYNCS 0x989680 ;  /* 0x009896800000895d */ /* 0x004fea0003900000 */
[----:B------:R-:W2:Y:S02]  /*9280*/  @!P0 SYNCS.PHASECHK.TRANS64 P0, [R0+URZ], R3 ;  /* 0x00000003000085a7 */ /* 0x000ea400080010ff */
[----:B--2---:R-:W-:Y:S05]  /*9290*/  @!P0 BRA `(.L_x_224) ;  /* 0xfffffffc00f08947 */ /* 0x004fea000383ffff */
[----:B------:R-:W-:Y:S05]  /*92a0*/  BRA `(.L_x_225) ;  /* 0xffffffa800d07947 */ /* 0x000fea000383ffff */
.L_x_75:
[----:B----4-:R-:W-:-:S07]  /*92b0*/  MOV R0, UR5 ;  /* 0x0000000500007c02 */ /* 0x010fce0008000f00 */
.L_x_226:
[----:B-1----:R1:W2:Y:S02]  /*92c0*/  SYNCS.PHASECHK.TRANS64.TRYWAIT P0, [R0+URZ], R3 ;  /* 0x00000003000075a7 */ /* 0x0022a400080011ff */
[----:B--2---:R-:W-:Y:S05]  /*92d0*/  @!P0 NANOSLEEP.SYNCS 0x989680 ;  /* 0x009896800000895d */ /* 0x004fea0003900000 */
[----:B------:R-:W2:Y:S02]  /*92e0*/  @!P0 SYNCS.PHASECHK.TRANS64 P0, [R0+URZ], R3 ;  /* 0x00000003000085a7 */ /* 0x000ea400080010ff */
[----:B--2---:R-:W-:Y:S05]  /*92f0*/  @!P0 BRA `(.L_x_226) ;  /* 0xfffffffc00f08947 */ /* 0x004fea000383ffff */
[----:B------:R-:W-:Y:S05]  /*9300*/  BRA `(.L_x_227) ;  /* 0xffffffa800dc7947 */ /* 0x000fea000383ffff */
.L_x_76:
[----:B----4-:R-:W-:-:S07]  /*9310*/  MOV R0, UR5 ;  /* 0x0000000500007c02 */ /* 0x010fce0008000f00 */
.L_x_228:
[----:B-1----:R1:W2:Y:S02]  /*9320*/  SYNCS.PHASECHK.TRANS64.TRYWAIT P0, [R0+URZ], R3 ;  /* 0x00000003000075a7 */ /* 0x0022a400080011ff */
[----:B--2---:R-:W-:Y:S05]  /*9330*/  @!P0 NANOSLEEP.SYNCS 0x989680 ;  /* 0x009896800000895d */ /* 0x004fea0003900000 */
[----:B------:R-:W2:Y:S02]  /*9340*/  @!P0 SYNCS.PHASECHK.TRANS64 P0, [R0+URZ], R3 ;  /* 0x00000003000085a7 */ /* 0x000ea400080010ff */
[----:B--2---:R-:W-:Y:S05]  /*9350*/  @!P0 BRA `(.L_x_228) ;  /* 0xfffffffc00f08947 */ /* 0x004fea000383ffff */
[----:B------:R-:W-:Y:S05]  /*9360*/  BRA `(.L_x_229) ;  /* 0xffffffa800e87947 */ /* 0x000fea000383ffff */
.L_x_77:
[----:B----4-:R-:W-:-:S07]  /*9370*/  MOV R0, UR5 ;  /* 0x0000000500007c02 */ /* 0x010fce0008000f00 */
.L_x_230:
[----:B-1----:R1:W2:Y:S02]  /*9380*/  SYNCS.PHASECHK.TRANS64.TRYWAIT P0, [R0+URZ], R3 ;  /* 0x00000003000075a7 */ /* 0x0022a400080011ff */
[----:B--2---:R-:W-:Y:S05]  /*9390*/  @!P0 NANOSLEEP.SYNCS 0x989680 ;  /* 0x009896800000895d */ /* 0x004fea0003900000 */
[----:B------:R-:W2:Y:S02]  /*93a0*/  @!P0 SYNCS.PHASECHK.TRANS64 P0, [R0+URZ], R3 ;  /* 0x00000003000085a7 */ /* 0x000ea400080010ff */
[----:B--2---:R-:W-:Y:S05]  /*93b0*/  @!P0 BRA `(.L_x_230) ;  /* 0xfffffffc00f08947 */ /* 0x004fea000383ffff */
[----:B------:R-:W-:Y:S05]  /*93c0*/  BRA `(.L_x_231) ;  /* 0xffffffa800f47947 */ /* 0x000fea000383ffff */
.L_x_78:
[----:B----4-:R-:W-:-:S07]  /*93d0*/  MOV R0, UR5 ;  /* 0x0000000500007c02 */ /* 0x010fce0008000f00 */
.L_x_232:
[----:B-1----:R1:W2:Y:S02]  /*93e0*/  SYNCS.PHASECHK.TRANS64.TRYWAIT P0, [R0+URZ], R3 ;  /* 0x00000003000075a7 */ /* 0x0022a400080011ff */
[----:B--2---:R-:W-:Y:S05]  /*93f0*/  @!P0 NANOSLEEP.SYNCS 0x989680 ;  /* 0x009896800000895d */ /* 0x004fea0003900000 */
[----:B------:R-:W2:Y:S02]  /*9400*/  @!P0 SYNCS.PHASECHK.TRANS64 P0, [R0+URZ], R3 ;  /* 0x00000003000085a7 */ /* 0x000ea400080010ff */
[----:B--2---:R-:W-:Y:S05]  /*9410*/  @!P0 BRA `(.L_x_232) ;  /* 0xfffffffc00f08947 */ /* 0x004fea000383ffff */
[----:B------:R-:W-:Y:S05]  /*9420*/  BRA `(.L_x_233) ;  /* 0xffffffac00007947 */ /* 0x000fea000383ffff */
.L_x_79:
[----:B----4-:R-:W-:-:S07]  /*9430*/  MOV R0, UR5 ;  /* 0x0000000500007c02 */ /* 0x010fce0008000f00 */
.L_x_234:
[----:B-1----:R1:W2:Y:S02]  /*9440*/  SYNCS.PHASECHK.TRANS64.TRYWAIT P0, [R0+URZ], R3 ;  /* 0x00000003000075a7 */ /* 0x0022a400080011ff */
[----:B--2---:R-:W-:Y:S05]  /*9450*/  @!P0 NANOSLEEP.SYNCS 0x989680 ;  /* 0x009896800000895d */ /* 0x004fea0003900000 */
[----:B------:R-:W2:Y:S02]  /*9460*/  @!P0 SYNCS.PHASECHK.TRANS64 P0, [R0+URZ], R3 ;  /* 0x00000003000085a7 */ /* 0x000ea400080010ff */
[----:B--2---:R-:W-:Y:S05]  /*9470*/  @!P0 BRA `(.L_x_234) ;  /* 0xfffffffc00f08947 */ /* 0x004fea000383ffff */
[----:B------:R-:W-:Y:S05]  /*9480*/  BRA `(.L_x_235) ;  /* 0xffffffac000c7947 */ /* 0x000fea000383ffff */
.L_x_80:
[----:B----4-:R-:W-:-:S07]  /*9490*/  MOV R0, UR5 ;  /* 0x0000000500007c02 */ /* 0x010fce0008000f00 */
.L_x_236:
[----:B-1----:R1:W2:Y:S02]  /*94a0*/  SYNCS.PHASECHK.TRANS64.TRYWAIT P0, [R0+URZ], R3 ;  /* 0x00000003000075a7 */ /* 0x0022a400080011ff */
[----:B--2---:R-:W-:Y:S05]  /*94b0*/  @!P0 NANOSLEEP.SYNCS 0x989680 ;  /* 0x009896800000895d */ /* 0x004fea0003900000 */
[----:B------:R-:W2:Y:S02]  /*94c0*/  @!P0 SYNCS.PHASECHK.TRANS64 P0, [R0+URZ], R3 ;  /* 0x00000003000085a7 */ /* 0x000ea400080010ff */
[----:B--2---:R-:W-:Y:S05]  /*94d0*/  @!P0 BRA `(.L_x_236) ;  /* 0xfffffffc00f08947 */ /* 0x004fea000383ffff */
[----:B------:R-:W-:Y:S05]  /*94e0*/  BRA `(.L_x_237) ;  /* 0xffffffac00187947 */ /* 0x000fea000383ffff */
.L_x_81:
[----:B----4-:R-:W-:-:S07]  /*94f0*/  MOV R0, UR5 ;  /* 0x0000000500007c02 */ /* 0x010fce0008000f00 */
.L_x_238:
[----:B-1----:R1:W2:Y:S02]  /*9500*/  SYNCS.PHASECHK.TRANS64.TRYWAIT P0, [R0+URZ], R3 ;  /* 0x00000003000075a7 */ /* 0x0022a400080011ff */
[----:B--2---:R-:W-:Y:S05]  /*9510*/  @!P0 NANOSLEEP.SYNCS 0x989680 ;  /* 0x009896800000895d */ /* 0x004fea0003900000 */
[----:B------:R-:W2:Y:S02]  /*9520*/  @!P0 SYNCS.PHASECHK.TRANS64 P0, [R0+URZ], R3 ;  /* 0x00000003000085a7 */ /* 0x000ea400080010ff */
[----:B--2---:R-:W-:Y:S05]  /*9530*/  @!P0 BRA `(.L_x_238) ;  /* 0xfffffffc00f08947 */ /* 0x004fea000383ffff */
[----:B------:R-:W-:Y:S05]  /*9540*/  BRA `(.L_x_239) ;  /* 0xffffffac00247947 */ /* 0x000fea000383ffff */
.L_x_82:
[----:B----4-:R-:W-:-:S07]  /*9550*/  MOV R0, UR5 ;  /* 0x0000000500007c02 */ /* 0x010fce0008000f00 */
.L_x_240:
[----:B-1----:R1:W2:Y:S02]  /*9560*/  SYNCS.PHASECHK.TRANS64.TRYWAIT P0, [R0+URZ], R3 ;  /* 0x00000003000075a7 */ /* 0x0022a400080011ff */
[----:B--2---:R-:W-:Y:S05]  /*9570*/  @!P0 NANOSLEEP.SYNCS 0x989680 ;  /* 0x009896800000895d */ /* 0x004fea0003900000 */
[----:B------:R-:W2:Y:S02]  /*9580*/  @!P0 SYNCS.PHASECHK.TRANS64 P0, [R0+URZ], R3 ;  /* 0x00000003000085a7 */ /* 0x000ea400080010ff */
[----:B--2---:R-:W-:Y:S05]  /*9590*/  @!P0 BRA `(.L_x_240) ;  /* 0xfffffffc00f08947 */ /* 0x004fea000383ffff */
[----:B------:R-:W-:Y:S05]  /*95a0*/  BRA `(.L_x_241) ;  /* 0xffffffac00307947 */ /* 0x000fea000383ffff */
.L_x_83:
[----:B----4-:R-:W-:-:S07]  /*95b0*/  MOV R0, UR5 ;  /* 0x0000000500007c02 */ /* 0x010fce0008000f00 */
.L_x_242:
[----:B-1----:R1:W2:Y:S02]  /*95c0*/  SYNCS.PHASECHK.TRANS64.TRYWAIT P0, [R0+URZ], R3 ;  /* 0x00000003000075a7 */ /* 0x0022a400080011ff */
[----:B--2---:R-:W-:Y:S05]  /*95d0*/  @!P0 NANOSLEEP.SYNCS 0x989680 ;  /* 0x009896800000895d */ /* 0x004fea0003900000 */
[----:B------:R-:W2:Y:S02]  /*95e0*/  @!P0 SYNCS.PHASECHK.TRANS64 P0, [R0+URZ], R3 ;  /* 0x00000003000085a7 */ /* 0x000ea400080010ff */
[----:B--2---:R-:W-:Y:S05]  /*95f0*/  @!P0 BRA `(.L_x_242) ;  /* 0xfffffffc00f08947 */ /* 0x004fea000383ffff */
[----:B------:R-:W-:Y:S05]  /*9600*/  BRA `(.L_x_243) ;  /* 0xffffffac003c7947 */ /* 0x000fea000383ffff */
.L_x_84:
[----:B----4-:R-:W-:-:S07]  /*9610*/  MOV R0, UR5 ;  /* 0x0000000500007c02 */ /* 0x010fce0008000f00 */
.L_x_244:
[----:B-1----:R1:W2:Y:S02]  /*9620*/  SYNCS.PHASECHK.TRANS64.TRYWAIT P0, [R0+URZ], R3 ;  /* 0x00000003000075a7 */ /* 0x0022a400080011ff */
[----:B--2---:R-:W-:Y:S05]  /*9630*/  @!P0 NANOSLEEP.SYNCS 0x989680 ;  /* 0x009896800000895d */ /* 0x004fea0003900000 */
[----:B------:R-:W2:Y:S02]  /*9640*/  @!P0 SYNCS.PHASECHK.TRANS64 P0, [R0+URZ], R3 ;  /* 0x00000003000085a7 */ /* 0x000ea400080010ff */
[----:B--2---:R-:W-:Y:S05]  /*9650*/  @!P0 BRA `(.L_x_244) ;  /* 0xfffffffc00f08947 */ /* 0x004fea000383ffff */
[----:B------:R-:W-:Y:S05]  /*9660*/  BRA `(.L_x_245) ;  /* 0xffffffac00487947 */ /* 0x000fea000383ffff */
.L_x_85:
[----:B----4-:R-:W-:-:S07]  /*9670*/  MOV R0, UR5 ;  /* 0x0000000500007c02 */ /* 0x010fce0008000f00 */
.L_x_246:
[----:B-1----:R1:W2:Y:S02]  /*9680*/  SYNCS.PHASECHK.TRANS64.TRYWAIT P0, [R0+URZ], R3 ;  /* 0x00000003000075a7 */ /* 0x0022a400080011ff */
[----:B--2---:R-:W-:Y:S05]  /*9690*/  @!P0 NANOSLEEP.SYNCS 0x989680 ;  /* 0x009896800000895d */ /* 0x004fea0003900000 */
[----:B------:R-:W2:Y:S02]  /*96a0*/  @!P0 SYNCS.PHASECHK.TRANS64 P0, [R0+URZ], R3 ;  /* 0x00000003000085a7 */ /* 0x000ea400080010ff */
[----:B--2---:R-:W-:Y:S05]  /*96b0*/  @!P0 BRA `(.L_x_246) ;  /* 0xfffffffc00f08947 */ /* 0x004fea000383ffff */
[----:B------:R-:W-:Y:S05]  /*96c0*/  BRA `(.L_x_247) ;  /* 0xffffffac00547947 */ /* 0x000fea000383ffff */
.L_x_86:
[----:B----4-:R-:W-:-:S07]  /*96d0*/  MOV R0, UR5 ;  /* 0x0000000500007c02 */ /* 0x010fce0008000f00 */
.L_x_248:
[----:B-1----:R1:W2:Y:S02]  /*96e0*/  SYNCS.PHASECHK.TRANS64.TRYWAIT P0, [R0+URZ], R3 ;  /* 0x00000003000075a7 */ /* 0x0022a400080011ff */
[----:B--2---:R-:W-:Y:S05]  /*96f0*/  @!P0 NANOSLEEP.SYNCS 0x989680 ;  /* 0x009896800000895d */ /* 0x004fea0003900000 */
[----:B------:R-:W2:Y:S02]  /*9700*/  @!P0 SYNCS.PHASECHK.TRANS64 P0, [R0+URZ], R3 ;  /* 0x00000003000085a7 */ /* 0x000ea400080010ff */
[----:B--2---:R-:W-:Y:S05]  /*9710*/  @!P0 BRA `(.L_x_248) ;  /* 0xfffffffc00f08947 */ /* 0x004fea000383ffff */
[----:B------:R-:W-:Y:S05]  /*9720*/  BRA `(.L_x_249) ;  /* 0xffffffac00607947 */ /* 0x000fea000383ffff */
.L_x_87:
[----:B----4-:R-:W-:-:S07]  /*9730*/  MOV R0, UR5 ;  /* 0x0000000500007c02 */ /* 0x010fce0008000f00 */
.L_x_250:
[----:B-1----:R1:W2:Y:S02]  /*9740*/  SYNCS.PHASECHK.TRANS64.TRYWAIT P0, [R0+URZ], R3 ;  /* 0x00000003000075a7 */ /* 0x0022a400080011ff */
[----:B--2---:R-:W-:Y:S05]  /*9750*/  @!P0 NANOSLEEP.SYNCS 0x989680 ;  /* 0x009896800000895d */ /* 0x004fea0003900000 */
[----:B------:R-:W2:Y:S02]  /*9760*/  @!P0 SYNCS.PHASECHK.TRANS64 P0, [R0+URZ], R3 ;  /* 0x00000003000085a7 */ /* 0x000ea400080010ff */
[----:B--2---:R-:W-:Y:S05]  /*9770*/  @!P0 BRA `(.L_x_250) ;  /* 0xfffffffc00f08947 */ /* 0x004fea000383ffff */
[----:B------:R-:W-:Y:S05]  /*9780*/  BRA `(.L_x_251) ;  /* 0xffffffac006c7947 */ /* 0x000fea000383ffff */
.L_x_88:
[----:B----4-:R-:W-:-:S07]  /*9790*/  MOV R0, UR5 ;  /* 0x0000000500007c02 */ /* 0x010fce0008000f00 */
.L_x_252:
[----:B-1----:R1:W2:Y:S02]  /*97a0*/  SYNCS.PHASECHK.TRANS64.TRYWAIT P0, [R0+URZ], R3 ;  /* 0x00000003000075a7 */ /* 0x0022a400080011ff */
[----:B--2---:R-:W-:Y:S05]  /*97b0*/  @!P0 NANOSLEEP.SYNCS 0x989680 ;  /* 0x009896800000895d */ /* 0x004fea0003900000 */
[----:B------:R-:W2:Y:S02]  /*97c0*/  @!P0 SYNCS.PHASECHK.TRANS64 P0, [R0+URZ], R3 ;  /* 0x00000003000085a7 */ /* 0x000ea400080010ff */
[----:B--2---:R-:W-:Y:S05]  /*97d0*/  @!P0 BRA `(.L_x_252) ;  /* 0xfffffffc00f08947 */ /* 0x004fea000383ffff */
[----:B------:R-:W-:Y:S05]  /*97e0*/  BRA `(.L_x_253) ;  /* 0xffffffac00787947 */ /* 0x000fea000383ffff */
.L_x_89:
[----:B----4-:R-:W-:-:S07]  /*97f0*/  MOV R0, UR5 ;  /* 0x0000000500007c02 */ /* 0x010fce0008000f00 */
.L_x_254:
[----:B-1----:R1:W2:Y:S02]  /*9800*/  SYNCS.PHASECHK.TRANS64.TRYWAIT P0, [R0+URZ], R3 ;  /* 0x00000003000075a7 */ /* 0x0022a400080011ff */
[----:B--2---:R-:W-:Y:S05]  /*9810*/  @!P0 NANOSLEEP.SYNCS 0x989680 ;  /* 0x009896800000895d */ /* 0x004fea0003900000 */
[----:B------:R-:W2:Y:S02]  /*9820*/  @!P0 SYNCS.PHASECHK.TRANS64 P0, [R0+URZ], R3 ;  /* 0x00000003000085a7 */ /* 0x000ea400080010ff */
[----:B--2---:R-:W-:Y:S05]  /*9830*/  @!P0 BRA `(.L_x_254) ;  /* 0xfffffffc00f08947 */ /* 0x004fea000383ffff */
[----:B------:R-:W-:Y:S05]  /*9840*/  BRA `(.L_x_255) ;  /* 0xffffffac00847947 */ /* 0x000fea000383ffff */
.L_x_92:
[----:B-1----:R1:W2:Y:S02]  /*9850*/  SYNCS.PHASECHK.TRANS64.TRYWAIT P0, [R0+URZ+0x3e0], R5 ;  /* 0x0003e005000075a7 */ /* 0x0022a400080011ff */
[----:B--2---:R-:W-:Y:S05]  /*9860*/  @!P0 NANOSLEEP.SYNCS 0x989680 ;  /* 0x009896800000895d */ /* 0x004fea0003900000 */
[----:B------:R-:W2:Y:S02]  /*9870*/  @!P0 SYNCS.PHASECHK.TRANS64 P0, [R0+URZ+0x3e0], R5 ;  /* 0x0003e005000085a7 */ /* 0x000ea400080010ff */
[----:B--2---:R-:W-:Y:S05]  /*9880*/  @!P0 BRA `(.L_x_92) ;  /* 0xfffffffc00f08947 */ /* 0x004fea000383ffff */
[----:B------:R-:W-:Y:S05]  /*9890*/  BRA `(.L_x_256) ;  /* 0xffffffac00e07947 */ /* 0x000fea000383ffff */
.L_x_93:
[----:B------:R-:W-:-:S07]  /*98a0*/  MOV R0, UR5 ;  /* 0x0000000500007c02 */ /* 0x000fce0008000f00 */
.L_x_257:
[----:B-1----:R1:W2:Y:S02]  /*98b0*/  SYNCS.PHASECHK.TRANS64.TRYWAIT P0, [R0+URZ+0x390], R5 ;  /* 0x00039005000075a7 */ /* 0x0022a400080011ff */
[----:B--2---:R-:W-:Y:S05]  /*98c0*/  @!P0 NANOSLEEP.SYNCS 0x989680 ;  /* 0x009896800000895d */ /* 0x004fea0003900000 */
[----:B------:R-:W2:Y:S02]  /*98d0*/  @!P0 SYNCS.PHASECHK.TRANS64 P0, [R0+URZ+0x390], R5 ;  /* 0x00039005000085a7 */ /* 0x000ea400080010ff */
[----:B--2---:R-:W-:Y:S05]  /*98e0*/  @!P0 BRA `(.L_x_257) ;  /* 0xfffffffc00f08947 */ /* 0x004fea000383ffff */
[----:B------:R-:W-:Y:S05]  /*98f0*/  BRA `(.L_x_258) ;  /* 0xffffffac00f07947 */ /* 0x000fea000383ffff */
.L_x_94:
[----:B-1----:R1:W2:Y:S02]  /*9900*/  SYNCS.PHASECHK.TRANS64.TRYWAIT P1, [R0+URZ+0x380], R5 ;  /* 0x00038005000075a7 */ /* 0x0022a400080211ff */
[----:B--2---:R-:W-:Y:S05]  /*9910*/  @!P1 NANOSLEEP.SYNCS 0x989680 ;  /* 0x009896800000995d */ /* 0x004fea0003900000 */
[----:B------:R-:W2:Y:S02]  /*9920*/  @!P1 SYNCS.PHASECHK.TRANS64 P1, [R0+URZ+0x380], R5 ;  /* 0x00038005000095a7 */ /* 0x000ea400080210ff */
[----:B--2---:R-:W-:Y:S05]  /*9930*/  @!P1 BRA `(.L_x_94) ;  /* 0xfffffffc00f09947 */ /* 0x004fea000383ffff */
[----:B------:R-:W-:Y:S05]  /*9940*/  BRA `(.L_x_259) ;  /* 0xffffffb000207947 */ /* 0x000fea000383ffff */
.L_x_97:
[----:B------:R-:W-:-:S07]  /*9950*/  MOV R0, UR5 ;  /* 0x0000000500007c02 */ /* 0x000fce0008000f00 */
.L_x_260:
[----:B-1----:R1:W2:Y:S02]  /*9960*/  SYNCS.PHASECHK.TRANS64.TRYWAIT P0, [R0+URZ+0x390], R3 ;  /* 0x00039003000075a7 */ /* 0x0022a400080011ff */
[----:B--2---:R-:W-:Y:S05]  /*9970*/  @!P0 NANOSLEEP.SYNCS 0x989680 ;  /* 0x009896800000895d */ /* 0x004fea0003900000 */
[----:B------:R-:W2:Y:S02]  /*9980*/  @!P0 SYNCS.PHASECHK.TRANS64 P0, [R0+URZ+0x390], R3 ;  /* 0x00039003000085a7 */ /* 0x000ea400080010ff */
[----:B--2---:R-:W-:Y:S05]  /*9990*/  @!P0 BRA `(.L_x_260) ;  /* 0xfffffffc00f08947 */ /* 0x004fea000383ffff */
[----:B------:R-:W-:Y:S05]  /*99a0*/  BRA `(.L_x_96) ;  /* 0xffffffb000747947 */ /* 0x000fea000383ffff */
.L_x_104:
[----:B-1----:R1:W2:Y:S02]  /*99b0*/  SYNCS.PHASECHK.TRANS64.TRYWAIT P1, [R0+URZ+0x380], R5 ;  /* 0x00038005000075a7 */ /* 0x0022a400080211ff */
[----:B--2---:R-:W-:Y:S05]  /*99c0*/  @!P1 NANOSLEEP.SYNCS 0x989680 ;  /* 0x009896800000995d */ /* 0x004fea0003900000 */
[----:B------:R-:W2:Y:S02]  /*99d0*/  @!P1 SYNCS.PHASECHK.TRANS64 P1, [R0+URZ+0x380], R5 ;  /* 0x00038005000095a7 */ /* 0x000ea400080210ff */
[----:B--2---:R-:W-:Y:S05]  /*99e0*/  @!P1 BRA `(.L_x_104) ;  /* 0xfffffffc00f09947 */ /* 0x004fea000383ffff */
[----:B------:R-:W-:Y:S05]  /*99f0*/  BRA `(.L_x_261) ;  /* 0xffffffb400cc7947 */ /* 0x000fea000383ffff */
.L_x_105:
[----:B------:R-:W-:-:S07]  /*9a00*/  MOV R3, UR9 ;  /* 0x0000000900037c02 */ /* 0x000fce0008000f00 */
.L_x_262:
[----:B-1----:R1:W2:Y:S02]  /*9a10*/  SYNCS.PHASECHK.TRANS64.TRYWAIT P0, [R3+URZ+0x3c0], R0 ;  /* 0x0003c000030075a7 */ /* 0x0022a400080011ff */
[----:B--2---:R-:W-:Y:S05]  /*9a20*/  @!P0 NANOSLEEP.SYNCS 0x989680 ;  /* 0x009896800000895d */ /* 0x004fea0003900000 */
[----:B------:R-:W2:Y:S02]  /*9a30*/  @!P0 SYNCS.PHASECHK.TRANS64 P0, [R3+URZ+0x3c0], R0 ;  /* 0x0003c000030085a7 */ /* 0x000ea400080010ff */
[----:B--2---:R-:W-:Y:S05]  /*9a40*/  @!P0 BRA `(.L_x_262) ;  /* 0xfffffffc00f08947 */ /* 0x004fea000383ffff */
[----:B------:R-:W-:Y:S05]  /*9a50*/  BRA `(.L_x_263) ;  /* 0xffffffb800007947 */ /* 0x000fea000383ffff */
.L_x_108:
[----:B------:R-:W-:Y:S07]  /*9a60*/  MOV R0, UR7 ;  /* 0x0000000700007c02 */ /* 0x000fee0008000f00 */
.L_x_264:
[----:B-1----:R1:W2:Y:S02]  /*9a70*/  SYNCS.PHASECHK.TRANS64.TRYWAIT P0, [R0+URZ], R3 ;  /* 0x00000003000075a7 */ /* 0x0022a400080011ff */
[----:B--2---:R-:W-:Y:S05]  /*9a80*/  @!P0 NANOSLEEP.SYNCS 0x989680 ;  /* 0x009896800000895d */ /* 0x004fea0003900000 */
[----:B------:R-:W2:Y:S02]  /*9a90*/  @!P0 SYNCS.PHASECHK.TRANS64 P0, [R0+URZ], R3 ;  /* 0x00000003000085a7 */ /* 0x000ea400080010ff */
[----:B--2---:R-:W-:Y:S05]  /*9aa0*/  @!P0 BRA `(.L_x_264) ;  /* 0xfffffffc00f08947 */ /* 0x004fea000383ffff */
[----:B------:R-:W-:Y:S05]  /*9ab0*/  BRA `(.L_x_107) ;  /* 0xffffffb800387947 */ /* 0x000fea000383ffff */
.L_x_111:
[----:B------:R-:W-:-:S07]  /*9ac0*/  MOV R0, UR5 ;  /* 0x0000000500007c02 */ /* 0x000fce0008000f00 */
.L_x_265:
[----:B--2---:R2:W3:Y:S02]  /*9ad0*/  SYNCS.PHASECHK.TRANS64.TRYWAIT P0, [R0+URZ], R3 ;  /* 0x00000003000075a7 */ /* 0x0044e400080011ff */
[----:B---3--:R-:W-:Y:S05]  /*9ae0*/  @!P0 NANOSLEEP.SYNCS 0x989680 ;  /* 0x009896800000895d */ /* 0x008fea0003900000 */
[----:B------:R-:W3:Y:S02]  /*9af0*/  @!P0 SYNCS.PHASECHK.TRANS64 P0, [R0+URZ], R3 ;  /* 0x00000003000085a7 */ /* 0x000ee400080010ff */
[----:B---3--:R-:W-:Y:S05]  /*9b00*/  @!P0 BRA `(.L_x_265) ;  /* 0xfffffffc00f08947 */ /* 0x008fea000383ffff */
[----:B------:R-:W-:Y:S05]  /*9b10*/  BRA `(.L_x_266) ;  /* 0xffffffb800d87947 */ /* 0x000fea000383ffff */
.L_x_112:
[----:B------:R-:W-:-:S07]  /*9b20*/  MOV R0, UR5 ;  /* 0x0000000500007c02 */ /* 0x000fce0008000f00 */
.L_x_267:
[----:B--2---:R2:W3:Y:S02]  /*9b30*/  SYNCS.PHASECHK.TRANS64.TRYWAIT P0, [R0+URZ], R3 ;  /* 0x00000003000075a7 */ /* 0x0044e400080011ff */
[----:B---3--:R-:W-:Y:S05]  /*9b40*/  @!P0 NANOSLEEP.SYNCS 0x989680 ;  /* 0x009896800000895d */ /* 0x008fea0003900000 */
[----:B------:R-:W3:Y:S02]  /*9b50*/  @!P0 SYNCS.PHASECHK.TRANS64 P0, [R0+URZ], R3 ;  /* 0x00000003000085a7 */ /* 0x000ee400080010ff */
[----:B---3--:R-:W-:Y:S05]  /*9b60*/  @!P0 BRA `(.L_x_267) ;  /* 0xfffffffc00f08947 */ /* 0x008fea000383ffff */
[----:B------:R-:W-:Y:S05]  /*9b70*/  BRA `(.L_x_268) ;  /* 0xffffffb800e47947 */ /* 0x000fea000383ffff */
.L_x_113:
[----:B------:R-:W-:-:S07]  /*9b80*/  MOV R0, UR5 ;  /* 0x0000000500007c02 */ /* 0x000fce0008000f00 */
.L_x_269:
[----:B--2---:R2:W3:Y:S02]  /*9b90*/  SYNCS.PHASECHK.TRANS64.TRYWAIT P0, [R0+URZ], R3 ;  /* 0x00000003000075a7 */ /* 0x0044e400080011ff */
[----:B---3--:R-:W-:Y:S05]  /*9ba0*/  @!P0 NANOSLEEP.SYNCS 0x989680 ;  /* 0x009896800000895d */ /* 0x008fea0003900000 */
[----:B------:R-:W3:Y:S02]  /*9bb0*/  @!P0 SYNCS.PHASECHK.TRANS64 P0, [R0+URZ], R3 ;  /* 0x00000003000085a7 */ /* 0x000ee400080010ff */
[----:B---3--:R-:W-:Y:S05]  /*9bc0*/  @!P0 BRA `(.L_x_269) ;  /* 0xfffffffc00f08947 */ /* 0x008fea000383ffff */
[----:B------:R-:W-:Y:S05]  /*9bd0*/  BRA `(.L_x_270) ;  /* 0xffffffb800f07947 */ /* 0x000fea000383ffff */
.L_x_114:
[----:B------:R-:W-:-:S07]  /*9be0*/  MOV R0, UR7 ;  /* 0x0000000700007c02 */ /* 0x000fce0008000f00 */
.L_x_271:
[----:B--2---:R2:W3:Y:S02]  /*9bf0*/  SYNCS.PHASECHK.TRANS64.TRYWAIT P0, [R0+URZ], R3 ;  /* 0x00000003000075a7 */ /* 0x0044e400080011ff */
[----:B---3--:R-:W-:Y:S05]  /*9c00*/  @!P0 NANOSLEEP.SYNCS 0x989680 ;  /* 0x009896800000895d */ /* 0x008fea0003900000 */
[----:B------:R-:W3:Y:S02]  /*9c10*/  @!P0 SYNCS.PHASECHK.TRANS64 P0, [R0+URZ], R3 ;  /* 0x00000003000085a7 */ /* 0x000ee400080010ff */
[----:B---3--:R-:W-:Y:S05]  /*9c20*/  @!P0 BRA `(.L_x_271) ;  /* 0xfffffffc00f08947 */ /* 0x008fea000383ffff */
[----:B------:R-:W-:Y:S05]  /*9c30*/  BRA `(.L_x_272) ;  /* 0xffffffb800fc7947 */ /* 0x000fea000383ffff */
.L_x_119:
[----:B---3--:R3:W1:Y:S02]  /*9c40*/  SYNCS.PHASECHK.TRANS64.TRYWAIT P0, [R0+URZ+0x380], R3 ;  /* 0x00038003000075a7 */ /* 0x00866400080011ff */
[----:B-1----:R-:W-:Y:S05]  /*9c50*/  @!P0 NANOSLEEP.SYNCS 0x989680 ;  /* 0x009896800000895d */ /* 0x002fea0003900000 */
[----:B------:R-:W1:Y:S02]  /*9c60*/  @!P0 SYNCS.PHASECHK.TRANS64 P0, [R0+URZ+0x380], R3 ;  /* 0x00038003000085a7 */ /* 0x000e6400080010ff */
[----:B-1----:R-:W-:Y:S05]  /*9c70*/  @!P0 BRA `(.L_x_119) ;  /* 0xfffffffc00f08947 */ /* 0x002fea000383ffff */
[----:B------:R-:W-:Y:S05]  /*9c80*/  BRA `(.L_x_273) ;  /* 0xffffffbc00f87947 */ /* 0x000fea000383ffff */
.L_x_122:
[----:B------:R-:W-:Y:S07]  /*9c90*/  MOV R0, UR6 ;  /* 0x0000000600007c02 */ /* 0x000fee0008000f00 */
.L_x_274:
[----:B-1----:R1:W3:Y:S02]  /*9ca0*/  SYNCS.PHASECHK.TRANS64.TRYWAIT P0, [R0+URZ+0x378], R3 ;  /* 0x00037803000075a7 */ /* 0x0022e400080011ff */
[----:B---3--:R-:W-:Y:S05]  /*9cb0*/  @!P0 NANOSLEEP.SYNCS 0x989680 ;  /* 0x009896800000895d */ /* 0x008fea0003900000 */
[----:B------:R-:W3:Y:S02]  /*9cc0*/  @!P0 SYNCS.PHASECHK.TRANS64 P0, [R0+URZ+0x378], R3 ;  /* 0x00037803000085a7 */ /* 0x000ee400080010ff */
[----:B---3--:R-:W-:Y:S05]  /*9cd0*/  @!P0 BRA `(.L_x_274) ;  /* 0xfffffffc00f08947 */ /* 0x008fea000383ffff */
[----:B------:R-:W-:Y:S05]  /*9ce0*/  BRA `(.L_x_121) ;  /* 0xffffffc000e47947 */ /* 0x000fea000383ffff */
.L_x_125:
[----:B------:R-:W-:Y:S07]  /*9cf0*/  MOV R3, UR6 ;  /* 0x0000000600037c02 */ /* 0x000fee0008000f00 */
.L_x_275:
[----:B-1----:R1:W2:Y:S02]  /*9d00*/  SYNCS.PHASECHK.TRANS64.TRYWAIT P2, [R3+URZ+0x368], R26 ;  /* 0x0003681a030075a7 */ /* 0x0022a400080411ff */
[----:B--2---:R-:W-:Y:S05]  /*9d10*/  @!P2 NANOSLEEP.SYNCS 0x989680 ;  /* 0x009896800000a95d */ /* 0x004fea0003900000 */
[----:B------:R-:W2:Y:S02]  /*9d20*/  @!P2 SYNCS.PHASECHK.TRANS64 P2, [R3+URZ+0x368], R26 ;  /* 0x0003681a0300a5a7 */ /* 0x000ea400080410ff */
[----:B--2---:R-:W-:Y:S05]  /*9d30*/  @!P2 BRA `(.L_x_275) ;  /* 0xfffffffc00f0a947 */ /* 0x004fea000383ffff */
[----:B------:R-:W-:Y:S05]  /*9d40*/  BRA `(.L_x_276) ;  /* 0xffffffc400787947 */ /* 0x000fea000383ffff */
.L_x_128:
[----:B--2---:R2:W1:Y:S02]  /*9d50*/  SYNCS.PHASECHK.TRANS64.TRYWAIT P0, [R0+URZ+0x380], R3 ;  /* 0x00038003000075a7 */ /* 0x00446400080011ff */
[----:B-1----:R-:W-:Y:S05]  /*9d60*/  @!P0 NANOSLEEP.SYNCS 0x989680 ;  /* 0x009896800000895d */ /* 0x002fea0003900000 */
[----:B------:R-:W1:Y:S02]  /*9d70*/  @!P0 SYNCS.PHASECHK.TRANS64 P0, [R0+URZ+0x380], R3 ;  /* 0x00038003000085a7 */ /* 0x000e6400080010ff */
[----:B-1----:R-:W-:Y:S05]  /*9d80*/  @!P0 BRA `(.L_x_128) ;  /* 0xfffffffc00f08947 */ /* 0x002fea000383ffff */
[----:B------:R-:W-:Y:S05]  /*9d90*/  BRA `(.L_x_277) ;  /* 0xffffffc800d47947 */ /* 0x000fea000383ffff */
.L_x_139:
[----:B-1----:R-:W-:Y:S04]  /*9da0*/  MOV R0, UR43 ;  /* 0x0000002b00007c02 */ /* 0x002fe80008000f00 */
[----:B------:R1:W2:Y:S03]  /*9db0*/  SYNCS.PHASECHK.TRANS64.TRYWAIT P1, [R0+URZ+0x360], R3 ;  /* 0x00036003000075a7 */ /* 0x0002a600080211ff */
[----:B--2---:R-:W-:Y:S05]  /*9dc0*/  @!P1 NANOSLEEP.SYNCS 0x989680 ;  /* 0x009896800000995d */ /* 0x004fea0003900000 */
[----:B------:R-:W2:Y:S02]  /*9dd0*/  @!P1 SYNCS.PHASECHK.TRANS64 P1, [R0+URZ+0x360], R3 ;  /* 0x00036003000095a7 */ /* 0x000ea400080210ff */
[----:B--2---:R-:W-:Y:S05]  /*9de0*/  @!P1 BRA `(.L_x_139) ;  /* 0xfffffffc00ec9947 */ /* 0x004fea000383ffff */
[----:B------:R-:W-:Y:S05]  /*9df0*/  BRA `(.L_x_138) ;  /* 0xffffffd400c87947 */ /* 0x000fea000383ffff */
.L_x_141:
[----:B-1----:R1:W4:Y:S02]  /*9e00*/  SYNCS.PHASECHK.TRANS64.TRYWAIT P1, [R92+URZ+0x3a0], R7 ;  /* 0x0003a0075c0075a7 */ /* 0x00232400080211ff */
[----:B----4-:R-:W-:Y:S05]  /*9e10*/  @!P1 NANOSLEEP.SYNCS 0x989680 ;  /* 0x009896800000995d */ /* 0x010fea0003900000 */
[----:B------:R-:W4:Y:S02]  /*9e20*/  @!P1 SYNCS.PHASECHK.TRANS64 P1, [R92+URZ+0x3a0], R7 ;  /* 0x0003a0075c0095a7 */ /* 0x000f2400080210ff */
[----:B----4-:R-:W-:Y:S05]  /*9e30*/  @!P1 BRA `(.L_x_141) ;  /* 0xfffffffc00f09947 */ /* 0x010fea000383ffff */
[----:B------:R-:W-:Y:S05]  /*9e40*/  BRA `(.L_x_140) ;  /* 0xffffffd800047947 */ /* 0x000fea000383ffff */
        .weak           $__internal_0_$__cuda_sm10x_tcgen05_guardrail_trap_col_being_dealloced_not_returned_by_alloc
        .type           $__internal_0_$__cuda_sm10x_tcgen05_guardrail_trap_col_being_dealloced_not_returned_by_alloc,@function
        .size           $__internal_0_$__cuda_sm10x_tcgen05_guardrail_trap_col_being_dealloced_not_returned_by_alloc,($__internal_1_$__cuda_sm10x_tcgen05_guardrail_trap_phase_invalid_during_alloc - $__internal_0_$__cuda_sm10x_tcgen05_guardrail_trap_col_being_dealloced_not_returned_by_alloc)
$__internal_0_$__cuda_sm10x_tcgen05_guardrail_trap_col_being_dealloced_not_returned_by_alloc:
[----:B------:R-:W-:Y:S05]  /*9e50*/  BPT.TRAP 0x1 ;  /* 0x000000040000795c */ /* 0x000fea0000300000 */
[----:B------:R-:W-:-:S04]  /*9e60*/  HFMA2 R3, -RZ, RZ, 0, 0 ;  /* 0x00000000ff037431 */ /* 0x000fc800000001ff */
[----:B------:R-:W-:Y:S05]  /*9e70*/  RET.REL.NODEC R2 `(_ZN7cutlass13device_kernelINS_4gemm6kernel13GemmUniversalIN4cute5tupleIJiiiiEEENS1_10collective13CollectiveMmaINS1_35MainloopSm100TmaUmmaWarpSpecializedILi54ELi2ELi4ENS5_IJNS4_1CILi1EEESB_SB_EEEEENS5_IJNSA_ILi64EEESE_NSA_ILi32EEEEEEaNS5_IJlSB_lEEEaSH_NS4_8TiledMMAINS4_8MMA_AtomIJNS4_15SM100_MMA_S8_SSIaaiLi64ELi64ELNS4_4UMMA5MajorE0ELSM_0ELNSL_8SaturateE0EEEEEENS4_6LayoutISC_NS5_IJNSA_ILi0EEESR_SR_EEEEENS5_IJNS4_10UnderscoreESU_SU_EEEEENS4_13SM90_TMA_LOADENS4_14ComposedLayoutINS4_7SwizzleILi1ELi4ELi3EEENS4_18smem_ptr_flag_bitsILi8EEENSQ_INS5_IJNSA_ILi8EEESF_EEENS5_IJSF_SB_EEEEEEEvNS4_8identityESX_S17_vS18_EENS_8epilogue10collective18CollectiveEpilogueINS1A_23Sm100TmaWarpSpecializedILi1ELi1ELi32ELb0ELb0EEEJSG_NS5_IJNSQ_ISE_SB_EES1F_EEEaSH_aSH_NS1A_6fusion15FusionCallbacksIS1E_NS1H_17LinearCombinationIaiaiLNS_15FloatRoundStyleE2EEESG_S1G_JEEENS4_5SM1004TMEM4LOAD26SM100_TMEM_LOAD_16dp32b32xESX_NSY_INSZ_ILi2ELi4ELi3EEES12_NSQ_INS5_IJS13_SE_EEENS5_IJSE_SB_EEEEEEENS4_39AutoVectorizingCopyWithAssumedAlignmentILi128EEENS4_14SM90_TMA_STOREES1V_S1X_S1X_EEEvvEEEEvNT_6ParamsE) ;  /* 0xffffff6002607950 */ /* 0x000fea0003c3ffff */
        .weak           $__internal_1_$__cuda_sm10x_tcgen05_guardrail_trap_phase_invalid_during_alloc
        .type           $__internal_1_$__cuda_sm10x_tcgen05_guardrail_trap_phase_invalid_during_alloc,@function
        .size           $__internal_1_$__cuda_sm10x_tcgen05_guardrail_trap_phase_invalid_during_alloc,($__internal_2_$__cuda_sm10x_tcgen05_guardrail_trap_unallocated_columns_being_dealloced - $__internal_1_$__cuda_sm10x_tcgen05_guardrail_trap_phase_invalid_during_alloc)
$__internal_1_$__cuda_sm10x_tcgen05_guardrail_trap_phase_invalid_during_alloc:
[----:B------:R-:W-:Y:S05]  /*9e80*/  BPT.TRAP 0x1 ;  /* 0x000000040000795c */ /* 0x000fea0000300000 */
[----:B------:R-:W-:-:S04]  /*9e90*/  MOV R3, 0x0 ;  /* 0x0000000000037802 */ /* 0x000fc80000000f00 */
[----:B------:R-:W-:Y:S05]  /*9ea0*/  RET.REL.NODEC R2 `(_ZN7cutlass13device_kernelINS_4gemm6kernel13GemmUniversalIN4cute5tupleIJiiiiEEENS1_10collective13CollectiveMmaINS1_35MainloopSm100TmaUmmaWarpSpecializedILi54ELi2ELi4ENS5_IJNS4_1CILi1EEESB_SB_EEEEENS5_IJNSA_ILi64EEESE_NSA_ILi32EEEEEEaNS5_IJlSB_lEEEaSH_NS4_8TiledMMAINS4_8MMA_AtomIJNS4_15SM100_MMA_S8_SSIaaiLi64ELi64ELNS4_4UMMA5MajorE0ELSM_0ELNSL_8SaturateE0EEEEEENS4_6LayoutISC_NS5_IJNSA_ILi0EEESR_SR_EEEEENS5_IJNS4_10UnderscoreESU_SU_EEEEENS4_13SM90_TMA_LOADENS4_14ComposedLayoutINS4_7SwizzleILi1ELi4ELi3EEENS4_18smem_ptr_flag_bitsILi8EEENSQ_INS5_IJNSA_ILi8EEESF_EEENS5_IJSF_SB_EEEEEEEvNS4_8identityESX_S17_vS18_EENS_8epilogue10collective18CollectiveEpilogueINS1A_23Sm100TmaWarpSpecializedILi1ELi1ELi32ELb0ELb0EEEJSG_NS5_IJNSQ_ISE_SB_EES1F_EEEaSH_aSH_NS1A_6fusion15FusionCallbacksIS1E_NS1H_17LinearCombinationIaiaiLNS_15FloatRoundStyleE2EEESG_S1G_JEEENS4_5SM1004TMEM4LOAD26SM100_TMEM_LOAD_16dp32b32xESX_NSY_INSZ_ILi2ELi4ELi3EEES12_NSQ_INS5_IJS13_SE_EEENS5_IJSE_SB_EEEEEEENS4_39AutoVectorizingCopyWithAssumedAlignmentILi128EEENS4_14SM90_TMA_STOREES1V_S1X_S1X_EEEvvEEEEvNT_6ParamsE) ;  /* 0xffffff6002547950 */ /* 0x000fea0003c3ffff */
        .weak           $__internal_2_$__cuda_sm10x_tcgen05_guardrail_trap_unallocated_columns_being_dealloced
        .type           $__internal_2_$__cuda_sm10x_tcgen05_guardrail_trap_unallocated_columns_being_dealloced,@function
        .size           $__internal_2_$__cuda_sm10x_tcgen05_guardrail_trap_unallocated_columns_being_dealloced,(.L_x_279 - $__internal_2_$__cuda_sm10x_tcgen05_guardrail_trap_unallocated_columns_being_dealloced)
$__internal_2_$__cuda_sm10x_tcgen05_guardrail_trap_unallocated_columns_being_dealloced:
[----:B------:R-:W-:Y:S05]  /*9eb0*/  BPT.TRAP 0x1 ;  /* 0x000000040000795c */ /* 0x000fea0000300000 */
[----:B------:R-:W-:-:S04]  /*9ec0*/  HFMA2 R3, -RZ, RZ, 0, 0 ;  /* 0x00000000ff037431 */ /* 0x000fc800000001ff */
[----:B------:R-:W-:Y:S05]  /*9ed0*/  RET.REL.NODEC R2 `(_ZN7cutlass13device_kernelINS_4gemm6kernel13GemmUniversalIN4cute5tupleIJiiiiEEENS1_10collective13CollectiveMmaINS1_35MainloopSm100TmaUmmaWarpSpecializedILi54ELi2ELi4ENS5_IJNS4_1CILi1EEESB_SB_EEEEENS5_IJNSA_ILi64EEESE_NSA_ILi32EEEEEEaNS5_IJlSB_lEEEaSH_NS4_8TiledMMAINS4_8MMA_AtomIJNS4_15SM100_MMA_S8_SSIaaiLi64ELi64ELNS4_4UMMA5MajorE0ELSM_0ELNSL_8SaturateE0EEEEEENS4_6LayoutISC_NS5_IJNSA_ILi0EEESR_SR_EEEEENS5_IJNS4_10UnderscoreESU_SU_EEEEENS4_13SM90_TMA_LOADENS4_14ComposedLayoutINS4_7SwizzleILi1ELi4ELi3EEENS4_18smem_ptr_flag_bitsILi8EEENSQ_INS5_IJNSA_ILi8EEESF_EEENS5_IJSF_SB_EEEEEEEvNS4_8identityESX_S17_vS18_EENS_8epilogue10collective18CollectiveEpilogueINS1A_23Sm100TmaWarpSpecializedILi1ELi1ELi32ELb0ELb0EEEJSG_NS5_IJNSQ_ISE_SB_EES1F_EEEaSH_aSH_NS1A_6fusion15FusionCallbacksIS1E_NS1H_17LinearCombinationIaiaiLNS_15FloatRoundStyleE2EEESG_S1G_JEEENS4_5SM1004TMEM4LOAD26SM100_TMEM_LOAD_16dp32b32xESX_NSY_INSZ_ILi2ELi4ELi3EEES12_NSQ_INS5_IJS13_SE_EEENS5_IJSE_SB_EEEEEEENS4_39AutoVectorizingCopyWithAssumedAlignmentILi128EEENS4_14SM90_TMA_STOREES1V_S1X_S1X_EEEvvEEEEvNT_6ParamsE) ;  /* 0xffffff6002487950 */ /* 0x000fea0003c3ffff */
.L_x_278:
[----:B------:R-:W-:-:S00]  /*9ee0*/  BRA `(.L_x_278) ;  /* 0xfffffffc00fc7947 */ /* 0x000fc0000383ffff */
[----:B------:R-:W-:-:S00]  /*9ef0*/  NOP ;  /* 0x0000000000007918 */ /* 0x000fc00000000000 */
        /* <DEDUP_REMOVED lines=8> */
.L_x_279:


//--------------------- .nv.global.init           --------------------------
	.section	.nv.global.init,"aw",@progbits
.nv.global.init:
	.type		$str$27,@object
	.size		$str$27,($str$28 - $str$27)
$str$27:
        /*0000*/ 	.byte	0x28, 0x61, 0x64, 0x64, 0x72, 0x65, 0x73, 0x73, 0x20, 0x26, 0x20, 0x6d, 0x61, 0x73, 0x6b, 0x29
        /*0010*/ 	.byte	0x20, 0x3d, 0x3d, 0x20, 0x30, 0x00
	.type		$str$28,@object
	.size		$str$28,($str$26 - $str$28)
$str$28:
        /*0016*/ 	.byte	0x2f, 0x74, 0x6d, 0x70, 0x2f, 0x63, 0x75, 0x74, 0x6c, 0x61, 0x73, 0x73, 0x5f, 0x73, 0x77, 0x65
        /*0026*/ 	.byte	0x65, 0x70, 0x5f, 0x73, 0x72, 0x63, 0x2f, 0x69, 0x6e, 0x63, 0x6c, 0x75, 0x64, 0x65, 0x2f, 0x63
        /*0036*/ 	.byte	0x75, 0x74, 0x65, 0x2f, 0x70, 0x6f, 0x69, 0x6e, 0x74, 0x65, 0x72, 0x5f, 0x66, 0x6c, 0x61, 0x67
        /*0046*/ 	.byte	0x67, 0x65, 0x64, 0x2e, 0x68, 0x70, 0x70, 0x00
	.type		$str$26,@object
	.size		$str$26,($str$25 - $str$26)
$str$26:
        /*004e*/ 	.byte	0x2f, 0x74, 0x6d, 0x70, 0x2f, 0x63, 0x75, 0x74, 0x6c, 0x61, 0x73, 0x73, 0x5f, 0x73, 0x77, 0x65
        /*005e*/ 	.byte	0x65, 0x70, 0x5f, 0x73, 0x72, 0x63, 0x2f, 0x69, 0x6e, 0x63, 0x6c, 0x75, 0x64, 0x65, 0x2f, 0x63
        /*006e*/ 	.byte	0x75, 0x74, 0x65, 0x2f, 0x61, 0x74, 0x6f, 0x6d, 0x2f, 0x63, 0x6f, 0x70, 0x79, 0x5f, 0x74, 0x72
        /*007e*/ 	.byte	0x61, 0x69, 0x74, 0x73, 0x5f, 0x73, 0x6d, 0x31, 0x30, 0x30, 0x2e, 0x68, 0x70, 0x70, 0x00
	.type		$str$25,@object
	.size		$str$25,(__unnamed_1 - $str$25)
$str$25:
        /*008d*/ 	.byte	0x28, 0x28, 0x75, 0x69, 0x6e, 0x74, 0x33, 0x32, 0x5f, 0x74, 0x28, 0x74, 0x68, 0x72, 0x65, 0x61
        /*009d*/ 	.byte	0x64, 0x49, 0x64, 0x78, 0x2e, 0x78, 0x29, 0x20, 0x2f, 0x20, 0x33, 0x32, 0x29, 0x20, 0x25, 0x20
        /*00ad*/ 	.byte	0x34, 0x29, 0x20, 0x3d, 0x3d, 0x20, 0x28, 0x28, 0x28, 0x74, 0x6d, 0x65, 0x6d, 0x5f, 0x61, 0x64
        /*00bd*/ 	.byte	0x64, 0x72, 0x20, 0x3e, 0x3e, 0x20, 0x31, 0x36, 0x29, 0x20, 0x2f, 0x20, 0x33, 0x32, 0x29, 0x20
        /*00cd*/ 	.byte	0x25, 0x20, 0x34, 0x29, 0x00
	.type		__unnamed_1,@object
	.size		__unnamed_1,(__unnamed_2 - __unnamed_1)
__unnamed_1:
        /*00d2*/ 	.byte	0x61, 0x75, 0x74, 0x6f, 0x20, 0x63, 0x75, 0x74, 0x65, 0x3a, 0x3a, 0x61, 0x73, 0x5f, 0x70, 0x6f
        /* <DEDUP_REMOVED lines=24> */
        /*0262*/ 	.byte	0x00
	.type		__unnamed_2,@object
	.size		__unnamed_2,(.L_2 - __unnamed_2)
__unnamed_2:
        /* <DEDUP_REMOVED lines=41> */
.L_2:


//--------------------- .nv.shared._ZN7cutlass13device_kernelINS_4gemm6kernel13GemmUniversalIN4cute5tupleIJiiiiEEENS1_10collective13CollectiveMmaINS1_35MainloopSm100TmaUmmaWarpSpecializedILi54ELi2ELi4ENS5_IJNS4_1CILi1EEESB_SB_EEEEENS5_IJNSA_ILi64EEESE_NSA_ILi32EEEEEEaNS5_IJlSB_lEEEaSH_NS4_8TiledMMAINS4_8MMA_AtomIJNS4_15SM100_MMA_S8_SSIaaiLi64ELi64ELNS4_4UMMA5MajorE0ELSM_0ELNSL_8SaturateE0EEEEEENS4_6LayoutISC_NS5_IJNSA_ILi0EEESR_SR_EEEEENS5_IJNS4_10UnderscoreESU_SU_EEEEENS4_13SM90_TMA_LOADENS4_14ComposedLayoutINS4_7SwizzleILi1ELi4ELi3EEENS4_18smem_ptr_flag_bitsILi8EEENSQ_INS5_IJNSA_ILi8EEESF_EEENS5_IJSF_SB_EEEEEEEvNS4_8identityESX_S17_vS18_EENS_8epilogue10collective18CollectiveEpilogueINS1A_23Sm100TmaWarpSpecializedILi1ELi1ELi32ELb0ELb0EEEJSG_NS5_IJNSQ_ISE_SB_EES1F_EEEaSH_aSH_NS1A_6fusion15FusionCallbacksIS1E_NS1H_17LinearCombinationIaiaiLNS_15FloatRoundStyleE2EEESG_S1G_JEEENS4_5SM1004TMEM4LOAD26SM100_TMEM_LOAD_16dp32b32xESX_NSY_INSZ_ILi2ELi4ELi3EEES12_NSQ_INS5_IJS13_SE_EEENS5_IJSE_SB_EEEEEEENS4_39AutoVectorizingCopyWithAssumedAlignmentILi128EEENS4_14SM90_TMA_STOREES1V_S1X_S1X_EEEvvEEEEvNT_6ParamsE --------------------------
	.section	.nv.shared._ZN7cutlass13device_kernelINS_4gemm6kernel13GemmUniversalIN4cute5tupleIJiiiiEEENS1_10collective13CollectiveMmaINS1_35MainloopSm100TmaUmmaWarpSpecializedILi54ELi2ELi4ENS5_IJNS4_1CILi1EEESB_SB_EEEEENS5_IJNSA_ILi64EEESE_NSA_ILi32EEEEEEaNS5_IJlSB_lEEEaSH_NS4_8TiledMMAINS4_8MMA_AtomIJNS4_15SM100_MMA_S8_SSIaaiLi64ELi64ELNS4_4UMMA5MajorE0ELSM_0ELNSL_8SaturateE0EEEEEENS4_6LayoutISC_NS5_IJNSA_ILi0EEESR_SR_EEEEENS5_IJNS4_10UnderscoreESU_SU_EEEEENS4_13SM90_TMA_LOADENS4_14ComposedLayoutINS4_7SwizzleILi1ELi4ELi3EEENS4_18smem_ptr_flag_bitsILi8EEENSQ_INS5_IJNSA_ILi8EEESF_EEENS5_IJSF_SB_EEEEEEEvNS4_8identityESX_S17_vS18_EENS_8epilogue10collective18CollectiveEpilogueINS1A_23Sm100TmaWarpSpecializedILi1ELi1ELi32ELb0ELb0EEEJSG_NS5_IJNSQ_ISE_SB_EES1F_EEEaSH_aSH_NS1A_6fusion15FusionCallbacksIS1E_NS1H_17LinearCombinationIaiaiLNS_15FloatRoundStyleE2EEESG_S1G_JEEENS4_5SM1004TMEM4LOAD26SM100_TMEM_LOAD_16dp32b32xESX_NSY_INSZ_ILi2ELi4ELi3EEES12_NSQ_INS5_IJS13_SE_EEENS5_IJSE_SB_EEEEEEENS4_39AutoVectorizingCopyWithAssumedAlignmentILi128EEENS4_14SM90_TMA_STOREES1V_S1X_S1X_EEEvvEEEEvNT_6ParamsE,"aw",@nobits
	.sectionflags	@""
	.align	16
	.zero		1024


//--------------------- .nv.shared.reserved.0     --------------------------
	.section	.nv.shared.reserved.0,"aw",@nobits
	.weak		__nv_reservedSMEM_offset_0_alias
	.size		__nv_reservedSMEM_offset_0_alias, 0, 64
	.other		__nv_reservedSMEM_offset_0_alias,@"STO_CUDA_RESERVED_SHARED STV_DEFAULT"
__nv_reservedSMEM_offset_0_alias:
	.zero		0
.nv.shared.reserved.0:
	.zero		64
	.weak		__nv_reservedSMEM_tcgen05_partition
	.type		__nv_reservedSMEM_tcgen05_partition,@object
	.size		__nv_reservedSMEM_tcgen05_partition,(.L_0 - __nv_reservedSMEM_tcgen05_partition)
__nv_reservedSMEM_tcgen05_partition:
	.zero		32
.L_0:


//--------------------- .nv.global                --------------------------
	.section	.nv.global,"aw",@nobits
.nv.global:
	.type		_ZN40_INTERNAL_258d1200_4_k_cu_6127ddc3_240634cute1_E,@object
	.size		_ZN40_INTERNAL_258d1200_4_k_cu_6127ddc3_240634cute1_E,(_ZN40_INTERNAL_258d1200_4_k_cu_6127ddc3_240634cuda3std3__45__cpo6cbeginE - _ZN40_INTERNAL_258d1200_4_k_cu_6127ddc3_240634cute1_E)
_ZN40_INTERNAL_258d1200_4_k_cu_6127ddc3_240634cute1_E:
	.zero		1
	.type		_ZN40_INTERNAL_258d1200_4_k_cu_6127ddc3_240634cuda3std3__45__cpo6cbeginE,@object
	.size		_ZN40_INTERNAL_258d1200_4_k_cu_6127ddc3_240634cuda3std3__45__cpo6cbeginE,(_ZN40_INTERNAL_258d1200_4_k_cu_6127ddc3_240634cuda3std3__48in_placeE - _ZN40_INTERNAL_258d1200_4_k_cu_6127ddc3_240634cuda3std3__45__cpo6cbeginE)
_ZN40_INTERNAL_258d1200_4_k_cu_6127ddc3_240634cuda3std3__45__cpo6cbeginE:
	.zero		1
	.type		_ZN40_INTERNAL_258d1200_4_k_cu_6127ddc3_240634cuda3std3__48in_placeE,@object
	.size		_ZN40_INTERNAL_258d1200_4_k_cu_6127ddc3_240634cuda3std3__48in_placeE,(_ZN40_INTERNAL_258d1200_4_k_cu_6127ddc3_240634cuda3std6ranges3__45__cpo9iter_moveE - _ZN40_INTERNAL_258d1200_4_k_cu_6127ddc3_240634cuda3std3__48in_placeE)
_ZN40_INTERNAL_258d1200_4_k_cu_6127ddc3_240634cuda3std3__48in_placeE:
	.zero		1
	.type		_ZN40_INTERNAL_258d1200_4_k_cu_6127ddc3_240634cuda3std6ranges3__45__cpo9iter_moveE,@object
	.size		_ZN40_INTERNAL_258d1200_4_k_cu_6127ddc3_240634cuda3std6ranges3__45__cpo9iter_moveE,(_ZN40_INTERNAL_258d1200_4_k_cu_6127ddc3_240634cuda3std3__45__cpo5beginE - _ZN40_INTERNAL_258d1200_4_k_cu_6127ddc3_240634cuda3std6ranges3__45__cpo9iter_moveE)
_ZN40_INTERNAL_258d1200_4_k_cu_6127ddc3_240634cuda3std6ranges3__45__cpo9iter_moveE:
	.zero		1
	.type		_ZN40_INTERNAL_258d1200_4_k_cu_6127ddc3_240634cuda3std3__45__cpo5beginE,@object
	.size		_ZN40_INTERNAL_258d1200_4_k_cu_6127ddc3_240634cuda3std3__45__cpo5beginE,(_ZN40_INTERNAL_258d1200_4_k_cu_6127ddc3_240634cuda3std3__442_GLOBAL__N__258d1200_4_k_cu_6127ddc3_240636ignoreE - _ZN40_INTERNAL_258d1200_4_k_cu_6127ddc3_240634cuda3std3__45__cpo5beginE)
_ZN40_INTERNAL_258d1200_4_k_cu_6127ddc3_240634cuda3std3__45__cpo5beginE:
	.zero		1
	.type		_ZN40_INTERNAL_258d1200_4_k_cu_6127ddc3_240634cuda3std3__442_GLOBAL__N__258d1200_4_k_cu_6127ddc3_240636ignoreE,@object
	.size		_ZN40_INTERNAL_258d1200_4_k_cu_6127ddc3_240634cuda3std3__442_GLOBAL__N__258d1200_4_k_cu_6127ddc3_240636ignoreE,(_ZN40_INTERNAL_258d1200_4_k_cu_6127ddc3_240634cute7productE - _ZN40_INTERNAL_258d1200_4_k_cu_6127ddc3_240634cuda3std3__442_GLOBAL__N__258d1200_4_k_cu_6127ddc3_240636ignoreE)
_ZN40_INTERNAL_258d1200_4_k_cu_6127ddc3_240634cuda3std3__442_GLOBAL__N__258d1200_4_k_cu_6127ddc3_240636ignoreE:
	.zero		1
	.type		_ZN40_INTERNAL_258d1200_4_k_cu_6127ddc3_240634cute7productE,@object
	.size		_ZN40_INTERNAL_258d1200_4_k_cu_6127ddc3_240634cute7productE,(_ZN40_INTERNAL_258d1200_4_k_cu_6127ddc3_240634cuda3std3__45__cpo3endE - _ZN40_INTERNAL_258d1200_4_k_cu_6127ddc3_240634cute7productE)
_ZN40_INTERNAL_258d1200_4_k_cu_6127ddc3_240634cute7productE:
	.zero		1
	.type		_ZN40_INTERNAL_258d1200_4_k_cu_6127ddc3_240634cuda3std3__45__cpo3endE,@object
	.size		_ZN40_INTERNAL_258d1200_4_k_cu_6127ddc3_240634cuda3std3__45__cpo3endE,(_ZN40_INTERNAL_258d1200_4_k_cu_6127ddc3_240634cuda3std3__419piecewise_constructE - _ZN40_INTERNAL_258d1200_4_k_cu_6127ddc3_240634cuda3std3__45__cpo3endE)
_ZN40_INTERNAL_258d1200_4_k_cu_6127ddc3_240634cuda3std3__45__cpo3endE:
	.zero		1
	.type		_ZN40_INTERNAL_258d1200_4_k_cu_6127ddc3_240634cuda3std3__419piecewise_constructE,@object
	.size		_ZN40_INTERNAL_258d1200_4_k_cu_6127ddc3_240634cuda3std3__419piecewise_constructE,(_ZN40_INTERNAL_258d1200_4_k_cu_6127ddc3_240634cuda3std3__45__cpo4cendE - _ZN40_INTERNAL_258d1200_4_k_cu_6127ddc3_240634cuda3std3__419piecewise_constructE)
_ZN40_INTERNAL_258d1200_4_k_cu_6127ddc3_240634cuda3std3__419piecewise_constructE:
	.zero		1
	.type		_ZN40_INTERNAL_258d1200_4_k_cu_6127ddc3_240634cuda3std3__45__cpo4cendE,@object
	.size		_ZN40_INTERNAL_258d1200_4_k_cu_6127ddc3_240634cuda3std3__45__cpo4cendE,(_ZN40_INTERNAL_258d1200_4_k_cu_6127ddc3_240634cuda3std6ranges3__45__cpo4swapE - _ZN40_INTERNAL_258d1200_4_k_cu_6127ddc3_240634cuda3std3__45__cpo4cendE)
_ZN40_INTERNAL_258d1200_4_k_cu_6127ddc3_240634cuda3std3__45__cpo4cendE:
	.zero		1
	.type		_ZN40_INTERNAL_258d1200_4_k_cu_6127ddc3_240634cuda3std6ranges3__45__cpo4swapE,@object
	.size		_ZN40_INTERNAL_258d1200_4_k_cu_6127ddc3_240634cuda3std6ranges3__45__cpo4swapE,(.L_10 - _ZN40_INTERNAL_258d1200_4_k_cu_6127ddc3_240634cuda3std6ranges3__45__cpo4swapE)
_ZN40_INTERNAL_258d1200_4_k_cu_6127ddc3_240634cuda3std6ranges3__45__cpo4swapE:
	.zero		1
.L_10:


//--------------------- .nv.constant0._ZN7cutlass13device_kernelINS_4gemm6kernel13GemmUniversalIN4cute5tupleIJiiiiEEENS1_10collective13CollectiveMmaINS1_35MainloopSm100TmaUmmaWarpSpecializedILi54ELi2ELi4ENS5_IJNS4_1CILi1EEESB_SB_EEEEENS5_IJNSA_ILi64EEESE_NSA_ILi32EEEEEEaNS5_IJlSB_lEEEaSH_NS4_8TiledMMAINS4_8MMA_AtomIJNS4_15SM100_MMA_S8_SSIaaiLi64ELi64ELNS4_4UMMA5MajorE0ELSM_0ELNSL_8SaturateE0EEEEEENS4_6LayoutISC_NS5_IJNSA_ILi0EEESR_SR_EEEEENS5_IJNS4_10UnderscoreESU_SU_EEEEENS4_13SM90_TMA_LOADENS4_14ComposedLayoutINS4_7SwizzleILi1ELi4ELi3EEENS4_18smem_ptr_flag_bitsILi8EEENSQ_INS5_IJNSA_ILi8EEESF_EEENS5_IJSF_SB_EEEEEEEvNS4_8identityESX_S17_vS18_EENS_8epilogue10collective18CollectiveEpilogueINS1A_23Sm100TmaWarpSpecializedILi1ELi1ELi32ELb0ELb0EEEJSG_NS5_IJNSQ_ISE_SB_EES1F_EEEaSH_aSH_NS1A_6fusion15FusionCallbacksIS1E_NS1H_17LinearCombinationIaiaiLNS_15FloatRoundStyleE2EEESG_S1G_JEEENS4_5SM1004TMEM4LOAD26SM100_TMEM_LOAD_16dp32b32xESX_NSY_INSZ_ILi2ELi4ELi3EEES12_NSQ_INS5_IJS13_SE_EEENS5_IJSE_SB_EEEEEEENS4_39AutoVectorizingCopyWithAssumedAlignmentILi128EEENS4_14SM90_TMA_STOREES1V_S1X_S1X_EEEvvEEEEvNT_6ParamsE --------------------------
	.section	.nv.constant0._ZN7cutlass13device_kernelINS_4gemm6kernel13GemmUniversalIN4cute5tupleIJiiiiEEENS1_10collective13CollectiveMmaINS1_35MainloopSm100TmaUmmaWarpSpecializedILi54ELi2ELi4ENS5_IJNS4_1CILi1EEESB_SB_EEEEENS5_IJNSA_ILi64EEESE_NSA_ILi32EEEEEEaNS5_IJlSB_lEEEaSH_NS4_8TiledMMAINS4_8MMA_AtomIJNS4_15SM100_MMA_S8_SSIaaiLi64ELi64ELNS4_4UMMA5MajorE0ELSM_0ELNSL_8SaturateE0EEEEEENS4_6LayoutISC_NS5_IJNSA_ILi0EEESR_SR_EEEEENS5_IJNS4_10UnderscoreESU_SU_EEEEENS4_13SM90_TMA_LOADENS4_14ComposedLayoutINS4_7SwizzleILi1ELi4ELi3EEENS4_18smem_ptr_flag_bitsILi8EEENSQ_INS5_IJNSA_ILi8EEESF_EEENS5_IJSF_SB_EEEEEEEvNS4_8identityESX_S17_vS18_EENS_8epilogue10collective18CollectiveEpilogueINS1A_23Sm100TmaWarpSpecializedILi1ELi1ELi32ELb0ELb0EEEJSG_NS5_IJNSQ_ISE_SB_EES1F_EEEaSH_aSH_NS1A_6fusion15FusionCallbacksIS1E_NS1H_17LinearCombinationIaiaiLNS_15FloatRoundStyleE2EEESG_S1G_JEEENS4_5SM1004TMEM4LOAD26SM100_TMEM_LOAD_16dp32b32xESX_NSY_INSZ_ILi2ELi4ELi3EEES12_NSQ_INS5_IJS13_SE_EEENS5_IJSE_SB_EEEEEEENS4_39AutoVectorizingCopyWithAssumedAlignmentILi128EEENS4_14SM90_TMA_STOREES1V_S1X_S1X_EEEvvEEEEvNT_6ParamsE,"a",@progbits
	.sectionflags	@""
	.align	4
.nv.constant0._ZN7cutlass13device_kernelINS_4gemm6kernel13GemmUniversalIN4cute5tupleIJiiiiEEENS1_10collective13CollectiveMmaINS1_35MainloopSm100TmaUmmaWarpSpecializedILi54ELi2ELi4ENS5_IJNS4_1CILi1EEESB_SB_EEEEENS5_IJNSA_ILi64EEESE_NSA_ILi32EEEEEEaNS5_IJlSB_lEEEaSH_NS4_8TiledMMAINS4_8MMA_AtomIJNS4_15SM100_MMA_S8_SSIaaiLi64ELi64ELNS4_4UMMA5MajorE0ELSM_0ELNSL_8SaturateE0EEEEEENS4_6LayoutISC_NS5_IJNSA_ILi0EEESR_SR_EEEEENS5_IJNS4_10UnderscoreESU_SU_EEEEENS4_13SM90_TMA_LOADENS4_14ComposedLayoutINS4_7SwizzleILi1ELi4ELi3EEENS4_18smem_ptr_flag_bitsILi8EEENSQ_INS5_IJNSA_ILi8EEESF_EEENS5_IJSF_SB_EEEEEEEvNS4_8identityESX_S17_vS18_EENS_8epilogue10collective18CollectiveEpilogueINS1A_23Sm100TmaWarpSpecializedILi1ELi1ELi32ELb0ELb0EEEJSG_NS5_IJNSQ_ISE_SB_EES1F_EEEaSH_aSH_NS1A_6fusion15FusionCallbacksIS1E_NS1H_17LinearCombinationIaiaiLNS_15FloatRoundStyleE2EEESG_S1G_JEEENS4_5SM1004TMEM4LOAD26SM100_TMEM_LOAD_16dp32b32xESX_NSY_INSZ_ILi2ELi4ELi3EEES12_NSQ_INS5_IJS13_SE_EEENS5_IJSE_SB_EEEEEEENS4_39AutoVectorizingCopyWithAssumedAlignmentILi128EEENS4_14SM90_TMA_STOREES1V_S1X_S1X_EEEvvEEEEvNT_6ParamsE:
	.zero		2944


//--------------------- SYMBOLS --------------------------

	.type		.nv.reservedSmem.offset0,@object
	.size		.nv.reservedSmem.offset0,0x4
	.type		.nv.reservedSmem.cap,@object
	.size		.nv.reservedSmem.cap,0x4
	.type		__assertfail,@function
